	.target	sm_100a

	.elftype	@"ET_EXEC"


//--------------------- .note.nv.tkinfo           --------------------------
	.section	.note.nv.tkinfo,"",@"SHT_NOTE"
	.sectionflags	@"SHF_NOTE_NV_TKINFO"
	.tkinfo
        /*0018*/ 	.word	0x00000002
        /*0030*/ 	.string	""
        /*0030*/ 	.string	"ptxas"
        /*0030*/ 	.string	"Cuda compilation tools, release 13.0, V13.0.88"
        /*0030*/ 	.string	"Build cuda_13.0.r13.0/compiler.36424714_0"
        /*0030*/ 	.string	"-arch sm_100a -m 64 "



//--------------------- .note.nv.cuinfo           --------------------------
	.section	.note.nv.cuinfo,"",@"SHT_NOTE"
	.sectionflags	@"SHF_NOTE_NV_CUINFO"
        /*0018*/ 	.short	0x0002
        /*001a*/ 	.short	0x0064
        /*001c*/ 	.short	0x0082
	.zero		2


//--------------------- .nv.info                  --------------------------
	.section	.nv.info,"",@"SHT_CUDA_INFO"
	.align	4


	//----- nvinfo : EIATTR_REGCOUNT
	.align		4
        /*0000*/ 	.byte	0x04, 0x2f
        /*0002*/ 	.short	(.L_19 - .L_18)
	.align		4
.L_18:
        /*0004*/ 	.word	index@(_ZN7cutlass13device_kernelINS_4gemm6kernel13GemmUniversalIN4cute5tupleIJiiiiEEENS1_10collective13CollectiveMmaINS1_35MainloopSm100TmaUmmaWarpSpecializedILi16ELi2ELi4ENS5_IJNS4_1CILi4EEENSA_ILi2EEENSA_ILi1EEEEEEEENS5_IJNSA_ILi128EEENSA_ILi256EEENSA_ILi32EEEEEENS_6half_tENS5_IJlSD_lEEESK_SL_NS4_8TiledMMAINS4_8MMA_AtomIJNS4_26SM100_MMA_F16BF16_2x1SM_SSISK_SK_fLi128ELi256ELNS4_4UMMA5MajorE0ELSQ_0ELNSP_7ScaleInE0ELSR_0EEEEEENS4_6LayoutINS5_IJSD_SD_SD_EEENS5_IJNSA_ILi0EEESW_SW_EEEEENS5_IJNS4_10UnderscoreESZ_SZ_EEEEENS4_28SM100_TMA_2SM_LOAD_MULTICASTENS4_14ComposedLayoutINS4_7SwizzleILi2ELi4ELi3EEENS4_18smem_ptr_flag_bitsILi16EEENSU_INS5_IJNSA_ILi8EEESI_EEENS5_IJSI_SD_EEEEEEEvNS4_8identityES12_S1C_vS1D_EENS_8epilogue10collective18CollectiveEpilogueINS1F_23Sm100TmaWarpSpecializedILi4ELi2ELi32ELb1ELb0EEEJNS5_IJNSA_ILi64EEESH_SI_EEENS5_IJNSU_IS1K_SD_EENSU_INS5_IJSI_SC_EEENS5_IJSD_SG_EEEEEEEESK_SL_SK_SL_NS1F_6fusion15FusionCallbacksIS1J_NS1R_17LinearCombinationISK_fSK_fLNS_15FloatRoundStyleE2EEES1L_S1Q_JEEENS4_5SM1004TMEM4LOAD26SM100_TMEM_LOAD_32dp32b32xENS4_13SM90_TMA_LOADES1C_NS4_39AutoVectorizingCopyWithAssumedAlignmentILi128EEENS4_14SM90_TMA_STOREES1C_S23_S23_EEEvvEEEEvNT_6ParamsE)
        /*0008*/ 	.word	0x0000007a


	//----- nvinfo : EIATTR_FRAME_SIZE
	.align		4
.L_19:
        /*000c*/ 	.byte	0x04, 0x11
        /*000e*/ 	.short	(.L_21 - .L_20)
	.align		4
.L_20:
        /*0010*/ 	.word	index@($__internal_2_$__cuda_sm10x_tcgen05_guardrail_trap_unallocated_columns_being_dealloced)
        /*0014*/ 	.word	0x00000000


	//----- nvinfo : EIATTR_FRAME_SIZE
	.align		4
.L_21:
        /*0018*/ 	.byte	0x04, 0x11
        /*001a*/ 	.short	(.L_23 - .L_22)
	.align		4
.L_22:
        /*001c*/ 	.word	index@($__internal_1_$__cuda_sm10x_tcgen05_guardrail_trap_phase_invalid_during_alloc)
        /*0020*/ 	.word	0x00000000


	//----- nvinfo : EIATTR_FRAME_SIZE
	.align		4
.L_23:
        /*0024*/ 	.byte	0x04, 0x11
        /*0026*/ 	.short	(.L_25 - .L_24)
	.align		4
.L_24:
        /*0028*/ 	.word	index@($__internal_0_$__cuda_sm10x_tcgen05_guardrail_trap_col_being_dealloced_not_returned_by_alloc)
        /*002c*/ 	.word	0x00000000


	//----- nvinfo : EIATTR_FRAME_SIZE
	.align		4
.L_25:
        /*0030*/ 	.byte	0x04, 0x11
        /*0032*/ 	.short	(.L_27 - .L_26)
	.align		4
.L_26:
        /*0034*/ 	.word	index@(_ZN7cutlass13device_kernelINS_4gemm6kernel13GemmUniversalIN4cute5tupleIJiiiiEEENS1_10collective13CollectiveMmaINS1_35MainloopSm100TmaUmmaWarpSpecializedILi16ELi2ELi4ENS5_IJNS4_1CILi4EEENSA_ILi2EEENSA_ILi1EEEEEEEENS5_IJNSA_ILi128EEENSA_ILi256EEENSA_ILi32EEEEEENS_6half_tENS5_IJlSD_lEEESK_SL_NS4_8TiledMMAINS4_8MMA_AtomIJNS4_26SM100_MMA_F16BF16_2x1SM_SSISK_SK_fLi128ELi256ELNS4_4UMMA5MajorE0ELSQ_0ELNSP_7ScaleInE0ELSR_0EEEEEENS4_6LayoutINS5_IJSD_SD_SD_EEENS5_IJNSA_ILi0EEESW_SW_EEEEENS5_IJNS4_10UnderscoreESZ_SZ_EEEEENS4_28SM100_TMA_2SM_LOAD_MULTICASTENS4_14ComposedLayoutINS4_7SwizzleILi2ELi4ELi3EEENS4_18smem_ptr_flag_bitsILi16EEENSU_INS5_IJNSA_ILi8EEESI_EEENS5_IJSI_SD_EEEEEEEvNS4_8identityES12_S1C_vS1D_EENS_8epilogue10collective18CollectiveEpilogueINS1F_23Sm100TmaWarpSpecializedILi4ELi2ELi32ELb1ELb0EEEJNS5_IJNSA_ILi64EEESH_SI_EEENS5_IJNSU_IS1K_SD_EENSU_INS5_IJSI_SC_EEENS5_IJSD_SG_EEEEEEEESK_SL_SK_SL_NS1F_6fusion15FusionCallbacksIS1J_NS1R_17LinearCombinationISK_fSK_fLNS_15FloatRoundStyleE2EEES1L_S1Q_JEEENS4_5SM1004TMEM4LOAD26SM100_TMEM_LOAD_32dp32b32xENS4_13SM90_TMA_LOADES1C_NS4_39AutoVectorizingCopyWithAssumedAlignmentILi128EEENS4_14SM90_TMA_STOREES1C_S23_S23_EEEvvEEEEvNT_6ParamsE)
        /*0038*/ 	.word	0x00000000


	//----- nvinfo : EIATTR_MIN_STACK_SIZE
	.align		4
.L_27:
        /*003c*/ 	.byte	0x04, 0x12
        /*003e*/ 	.short	(.L_29 - .L_28)
	.align		4
.L_28:
        /*0040*/ 	.word	index@(_ZN7cutlass13device_kernelINS_4gemm6kernel13GemmUniversalIN4cute5tupleIJiiiiEEENS1_10collective13CollectiveMmaINS1_35MainloopSm100TmaUmmaWarpSpecializedILi16ELi2ELi4ENS5_IJNS4_1CILi4EEENSA_ILi2EEENSA_ILi1EEEEEEEENS5_IJNSA_ILi128EEENSA_ILi256EEENSA_ILi32EEEEEENS_6half_tENS5_IJlSD_lEEESK_SL_NS4_8TiledMMAINS4_8MMA_AtomIJNS4_26SM100_MMA_F16BF16_2x1SM_SSISK_SK_fLi128ELi256ELNS4_4UMMA5MajorE0ELSQ_0ELNSP_7ScaleInE0ELSR_0EEEEEENS4_6LayoutINS5_IJSD_SD_SD_EEENS5_IJNSA_ILi0EEESW_SW_EEEEENS5_IJNS4_10UnderscoreESZ_SZ_EEEEENS4_28SM100_TMA_2SM_LOAD_MULTICASTENS4_14ComposedLayoutINS4_7SwizzleILi2ELi4ELi3EEENS4_18smem_ptr_flag_bitsILi16EEENSU_INS5_IJNSA_ILi8EEESI_EEENS5_IJSI_SD_EEEEEEEvNS4_8identityES12_S1C_vS1D_EENS_8epilogue10collective18CollectiveEpilogueINS1F_23Sm100TmaWarpSpecializedILi4ELi2ELi32ELb1ELb0EEEJNS5_IJNSA_ILi64EEESH_SI_EEENS5_IJNSU_IS1K_SD_EENSU_INS5_IJSI_SC_EEENS5_IJSD_SG_EEEEEEEESK_SL_SK_SL_NS1F_6fusion15FusionCallbacksIS1J_NS1R_17LinearCombinationISK_fSK_fLNS_15FloatRoundStyleE2EEES1L_S1Q_JEEENS4_5SM1004TMEM4LOAD26SM100_TMEM_LOAD_32dp32b32xENS4_13SM90_TMA_LOADES1C_NS4_39AutoVectorizingCopyWithAssumedAlignmentILi128EEENS4_14SM90_TMA_STOREES1C_S23_S23_EEEvvEEEEvNT_6ParamsE)
        /*0044*/ 	.word	0x00000000
.L_29:


//--------------------- .nv.compat                --------------------------
	.section	.nv.compat,"",@"SHT_CUDA_COMPAT_INFO"
	.align	4
        /*0000*/ 	.byte	0x02, 0x09, 0x01, 0x00, 0x02, 0x02, 0x02, 0x00, 0x02, 0x05, 0x05, 0x00, 0x03, 0x07, 0x01, 0x01
        /*0010*/ 	.byte	0x02, 0x03, 0x01, 0x00, 0x02, 0x06, 0x01, 0x00, 0x04, 0x0b, 0x08, 0x00, 0x09, 0x00, 0x00, 0x00
        /*0020*/ 	.byte	0x00, 0x00, 0x00, 0x00


//--------------------- .nv.info._ZN7cutlass13device_kernelINS_4gemm6kernel13GemmUniversalIN4cute5tupleIJiiiiEEENS1_10collective13CollectiveMmaINS1_35MainloopSm100TmaUmmaWarpSpecializedILi16ELi2ELi4ENS5_IJNS4_1CILi4EEENSA_ILi2EEENSA_ILi1EEEEEEEENS5_IJNSA_ILi128EEENSA_ILi256EEENSA_ILi32EEEEEENS_6half_tENS5_IJlSD_lEEESK_SL_NS4_8TiledMMAINS4_8MMA_AtomIJNS4_26SM100_MMA_F16BF16_2x1SM_SSISK_SK_fLi128ELi256ELNS4_4UMMA5MajorE0ELSQ_0ELNSP_7ScaleInE0ELSR_0EEEEEENS4_6LayoutINS5_IJSD_SD_SD_EEENS5_IJNSA_ILi0EEESW_SW_EEEEENS5_IJNS4_10UnderscoreESZ_SZ_EEEEENS4_28SM100_TMA_2SM_LOAD_MULTICASTENS4_14ComposedLayoutINS4_7SwizzleILi2ELi4ELi3EEENS4_18smem_ptr_flag_bitsILi16EEENSU_INS5_IJNSA_ILi8EEESI_EEENS5_IJSI_SD_EEEEEEEvNS4_8identityES12_S1C_vS1D_EENS_8epilogue10collective18CollectiveEpilogueINS1F_23Sm100TmaWarpSpecializedILi4ELi2ELi32ELb1ELb0EEEJNS5_IJNSA_ILi64EEESH_SI_EEENS5_IJNSU_IS1K_SD_EENSU_INS5_IJSI_SC_EEENS5_IJSD_SG_EEEEEEEESK_SL_SK_SL_NS1F_6fusion15FusionCallbacksIS1J_NS1R_17LinearCombinationISK_fSK_fLNS_15FloatRoundStyleE2EEES1L_S1Q_JEEENS4_5SM1004TMEM4LOAD26SM100_TMEM_LOAD_32dp32b32xENS4_13SM90_TMA_LOADES1C_NS4_39AutoVectorizingCopyWithAssumedAlignmentILi128EEENS4_14SM90_TMA_STOREES1C_S23_S23_EEEvvEEEEvNT_6ParamsE --------------------------
	.section	.nv.info._ZN7cutlass13device_kernelINS_4gemm6kernel13GemmUniversalIN4cute5tupleIJiiiiEEENS1_10collective13CollectiveMmaINS1_35MainloopSm100TmaUmmaWarpSpecializedILi16ELi2ELi4ENS5_IJNS4_1CILi4EEENSA_ILi2EEENSA_ILi1EEEEEEEENS5_IJNSA_ILi128EEENSA_ILi256EEENSA_ILi32EEEEEENS_6half_tENS5_IJlSD_lEEESK_SL_NS4_8TiledMMAINS4_8MMA_AtomIJNS4_26SM100_MMA_F16BF16_2x1SM_SSISK_SK_fLi128ELi256ELNS4_4UMMA5MajorE0ELSQ_0ELNSP_7ScaleInE0ELSR_0EEEEEENS4_6LayoutINS5_IJSD_SD_SD_EEENS5_IJNSA_ILi0EEESW_SW_EEEEENS5_IJNS4_10UnderscoreESZ_SZ_EEEEENS4_28SM100_TMA_2SM_LOAD_MULTICASTENS4_14ComposedLayoutINS4_7SwizzleILi2ELi4ELi3EEENS4_18smem_ptr_flag_bitsILi16EEENSU_INS5_IJNSA_ILi8EEESI_EEENS5_IJSI_SD_EEEEEEEvNS4_8identityES12_S1C_vS1D_EENS_8epilogue10collective18CollectiveEpilogueINS1F_23Sm100TmaWarpSpecializedILi4ELi2ELi32ELb1ELb0EEEJNS5_IJNSA_ILi64EEESH_SI_EEENS5_IJNSU_IS1K_SD_EENSU_INS5_IJSI_SC_EEENS5_IJSD_SG_EEEEEEEESK_SL_SK_SL_NS1F_6fusion15FusionCallbacksIS1J_NS1R_17LinearCombinationISK_fSK_fLNS_15FloatRoundStyleE2EEES1L_S1Q_JEEENS4_5SM1004TMEM4LOAD26SM100_TMEM_LOAD_32dp32b32xENS4_13SM90_TMA_LOADES1C_NS4_39AutoVectorizingCopyWithAssumedAlignmentILi128EEENS4_14SM90_TMA_STOREES1C_S23_S23_EEEvvEEEEvNT_6ParamsE,"",@"SHT_CUDA_INFO"
	.sectionflags	@""
	.align	4


	//----- nvinfo : EIATTR_CUDA_API_VERSION
	.align		4
        /*0000*/ 	.byte	0x04, 0x37
        /*0002*/ 	.short	(.L_31 - .L_30)
.L_30:
        /*0004*/ 	.word	0x00000082


	//----- nvinfo : EIATTR_KPARAM_INFO
	.align		4
.L_31:
        /*0008*/ 	.byte	0x04, 0x17
        /*000a*/ 	.short	(.L_33 - .L_32)
.L_32:
        /*000c*/ 	.word	0x00000000
        /*0010*/ 	.short	0x0000
        /*0012*/ 	.short	0x0000
        /*0014*/ 	.byte	0x00, 0xf0, 0x01, 0x20


	//----- nvinfo : EIATTR_AT_ENTRY_FRAGMENTS
	.align		4
.L_33:
        /*0018*/ 	.byte	0x04, 0x4f
        /*001a*/ 	.short	(.L_35 - .L_34)


	//   ....[0]....
.L_34:
        /*001c*/ 	.word	0x00000007


	//----- nvinfo : EIATTR_RESERVED_SMEM_USED
	.align		4
.L_35:
        /*0020*/ 	.byte	0x01, 0x41
	.zero		2


	//----- nvinfo : EIATTR_SPARSE_MMA_MASK
	.align		4
        /*0024*/ 	.byte	0x03, 0x50
        /*0026*/ 	.short	0x0000


	//----- nvinfo : EIATTR_TCGEN05_2CTA_USED
	.align		4
        /*0028*/ 	.byte	0x01, 0x52
	.zero		2


	//----- nvinfo : EIATTR_MAXREG_COUNT
	.align		4
        /*002c*/ 	.byte	0x03, 0x1b
        /*002e*/ 	.short	0x00ff


	//----- nvinfo : EIATTR_NUM_BARRIERS
	.align		4
        /*0030*/ 	.byte	0x02, 0x4c
        /*0032*/ 	.byte	0x07
	.zero		1


	//----- nvinfo : EIATTR_EXTERNS
	.align		4
        /*0034*/ 	.byte	0x04, 0x0f
        /*0036*/ 	.short	(.L_37 - .L_36)


	//   ....[0]....
	.align		4
.L_36:
        /*0038*/ 	.word	index@(__assertfail)


	//----- nvinfo : EIATTR_MERCURY_ISA_VERSION
	.align		4
.L_37:
        /*003c*/ 	.byte	0x03, 0x5f
        /*003e*/ 	.short	0x0101


	//----- nvinfo : EIATTR_INT_WARP_WIDE_INSTR_OFFSETS
	.align		4
        /*0040*/ 	.byte	0x04, 0x31
        /*0042*/ 	.short	(.L_39 - .L_38)


	//   ....[0]....
.L_38:
        /*0044*/ 	.word	0x00000f80


	//   ....[1]....
        /*0048*/ 	.word	0x00001040


	//   ....[2]....
        /*004c*/ 	.word	0x00004d10


	//   ....[3]....
        /*0050*/ 	.word	0x00004d30


	//   ....[4]....
        /*0054*/ 	.word	0x00004d60


	//   ....[5]....
        /*0058*/ 	.word	0x000058e0


	//   ....[6]....
        /*005c*/ 	.word	0x00005980


	//   ....[7]....
        /*0060*/ 	.word	0x00005a30


	//   ....[8]....
        /*0064*/ 	.word	0x00005aa0


	//   ....[9]....
        /*0068*/ 	.word	0x00005b60


	//   ....[10]....
        /*006c*/ 	.word	0x00005c00


	//   ....[11]....
        /*0070*/ 	.word	0x00005c70


	//   ....[12]....
        /*0074*/ 	.word	0x00005d30


	//   ....[13]....
        /*0078*/ 	.word	0x00005dd0


	//   ....[14]....
        /*007c*/ 	.word	0x00005e70


	//   ....[15]....
        /*0080*/ 	.word	0x00005f60


	//   ....[16]....
        /*0084*/ 	.word	0x00006040


	//----- nvinfo : EIATTR_COOP_GROUP_MASK_REGIDS
	.align		4
.L_39:
        /*0088*/ 	.byte	0x04, 0x29
        /*008a*/ 	.short	(.L_41 - .L_40)


	//   ....[0]....
.L_40:
        /*008c*/ 	.word	0xffffffff


	//   ....[1]....
        /*0090*/ 	.word	0xffffffff


	//   ....[2]....
        /*0094*/ 	.word	0xffffffff


	//   ....[3]....
        /*0098*/ 	.word	0xffffffff


	//   ....[4]....
        /*009c*/ 	.word	0xffffffff


	//   ....[5]....
        /*00a0*/ 	.word	0xffffffff


	//   ....[6]....
        /*00a4*/ 	.word	0xffffffff


	//   ....[7]....
        /*00a8*/ 	.word	0xffffffff


	//   ....[8]....
        /*00ac*/ 	.word	0xffffffff


	//   ....[9]....
        /*00b0*/ 	.word	0xffffffff


	//   ....[10]....
        /*00b4*/ 	.word	0xffffffff


	//   ....[11]....
        /*00b8*/ 	.word	0xffffffff


	//   ....[12]....
        /*00bc*/ 	.word	0xffffffff


	//   ....[13]....
        /*00c0*/ 	.word	0xffffffff


	//----- nvinfo : EIATTR_COOP_GROUP_INSTR_OFFSETS
	.align		4
.L_41:
        /*00c4*/ 	.byte	0x04, 0x28
        /*00c6*/ 	.short	(.L_43 - .L_42)


	//   ....[0]....
.L_42:
        /*00c8*/ 	.word	0x000000b0


	//   ....[1]....
        /*00cc*/ 	.word	0x00000510


	//   ....[2]....
        /*00d0*/ 	.word	0x00000890


	//   ....[3]....
        /*00d4*/ 	.word	0x00000a30


	//   ....[4]....
        /*00d8*/ 	.word	0x00000b30


	//   ....[5]....
        /*00dc*/ 	.word	0x00000ca0


	//   ....[6]....
        /*00e0*/ 	.word	0x00000e40


	//   ....[7]....
        /*00e4*/ 	.word	0x000010a0


	//   ....[8]....
        /*00e8*/ 	.word	0x00002620


	//   ....[9]....
        /*00ec*/ 	.word	0x00003bd0


	//   ....[10]....
        /*00f0*/ 	.word	0x000040a0


	//   ....[11]....
        /*00f4*/ 	.word	0x000040d0


	//   ....[12]....
        /*00f8*/ 	.word	0x00004c10


	//   ....[13]....
        /*00fc*/ 	.word	0x00004e20


	//----- nvinfo : EIATTR_VRC_CTA_INIT_COUNT
	.align		4
.L_43:
        /*0100*/ 	.byte	0x02, 0x4a
        /*0102*/ 	.byte	0x80
	.zero		1


	//----- nvinfo : EIATTR_SYSCALL_OFFSETS
	.align		4
        /*0104*/ 	.byte	0x04, 0x46
        /*0106*/ 	.short	(.L_45 - .L_44)


	//   ....[0]....
.L_44:
        /*0108*/ 	.word	0x00006c10


	//   ....[1]....
        /*010c*/ 	.word	0x00006d00


	//   ....[2]....
        /*0110*/ 	.word	0x00007460


	//   ....[3]....
        /*0114*/ 	.word	0x00008120


	//   ....[4]....
        /*0118*/ 	.word	0x00008dc0


	//   ....[5]....
        /*011c*/ 	.word	0x00009a50


	//----- nvinfo : EIATTR_MBARRIER_INSTR_OFFSETS
	.align		4
.L_45:
        /*0120*/ 	.byte	0x04, 0x39
        /*0122*/ 	.short	(.L_47 - .L_46)


	//   ....[0]....
.L_46:
        /*0124*/ 	.word	0x00000670
        /*0128*/ 	.word	0x000000ff
        /*012c*/ 	.word	0x00000000
        /*0130*/ 	.short	0x0100
        /*0132*/ 	.byte	0x04
	.zero		1


	//   ....[1]....
        /*0134*/ 	.word	0x00000680
        /*0138*/ 	.word	0x000000ff
        /*013c*/ 	.word	0x00000080
        /*0140*/ 	.short	0x0100
        /*0142*/ 	.byte	0x04
	.zero		1


	//   ....[2]....
        /*0144*/ 	.word	0x00000690
        /*0148*/ 	.word	0x000000ff
        /*014c*/ 	.word	0x00000008
        /*0150*/ 	.short	0x0100
        /*0152*/ 	.byte	0x04
	.zero		1


	//   ....[3]....
        /*0154*/ 	.word	0x000006a0
        /*0158*/ 	.word	0x000000ff
        /*015c*/ 	.word	0x00000088
        /*0160*/ 	.short	0x0100
        /*0162*/ 	.byte	0x04
	.zero		1


	//   ....[4]....
        /*0164*/ 	.word	0x000006b0
        /*0168*/ 	.word	0x000000ff
        /*016c*/ 	.word	0x00000010
        /*0170*/ 	.short	0x0100
        /*0172*/ 	.byte	0x04
	.zero		1


	//   ....[5]....
        /*0174*/ 	.word	0x000006c0
        /*0178*/ 	.word	0x000000ff
        /*017c*/ 	.word	0x00000090
        /*0180*/ 	.short	0x0100
        /*0182*/ 	.byte	0x04
	.zero		1


	//   ....[6]....
        /*0184*/ 	.word	0x000006d0
        /*0188*/ 	.word	0x000000ff
        /*018c*/ 	.word	0x00000018
        /*0190*/ 	.short	0x0100
        /*0192*/ 	.byte	0x04
	.zero		1


	//   ....[7]....
        /*0194*/ 	.word	0x000006e0
        /*0198*/ 	.word	0x000000ff
        /*019c*/ 	.word	0x00000098
        /*01a0*/ 	.short	0x0100
        /*01a2*/ 	.byte	0x04
	.zero		1


	//   ....[8]....
        /*01a4*/ 	.word	0x000006f0
        /*01a8*/ 	.word	0x000000ff
        /*01ac*/ 	.word	0x00000020
        /*01b0*/ 	.short	0x0100
        /*01b2*/ 	.byte	0x04
	.zero		1


	//   ....[9]....
        /*01b4*/ 	.word	0x00000700
        /*01b8*/ 	.word	0x000000ff
        /*01bc*/ 	.word	0x000000a0
        /*01c0*/ 	.short	0x0100
        /*01c2*/ 	.byte	0x04
	.zero		1


	//   ....[10]....
        /*01c4*/ 	.word	0x00000710
        /*01c8*/ 	.word	0x000000ff
        /*01cc*/ 	.word	0x00000028
        /*01d0*/ 	.short	0x0100
        /*01d2*/ 	.byte	0x04
	.zero		1


	//   ....[11]....
        /*01d4*/ 	.word	0x00000720
        /*01d8*/ 	.word	0x000000ff
        /*01dc*/ 	.word	0x000000a8
        /*01e0*/ 	.short	0x0100
        /*01e2*/ 	.byte	0x04
	.zero		1


	//   ....[12]....
        /*01e4*/ 	.word	0x00000730
        /*01e8*/ 	.word	0x000000ff
        /*01ec*/ 	.word	0x00000030
        /*01f0*/ 	.short	0x0100
        /*01f2*/ 	.byte	0x04
	.zero		1


	//   ....[13]....
        /*01f4*/ 	.word	0x00000740
        /*01f8*/ 	.word	0x000000ff
        /*01fc*/ 	.word	0x000000b0
        /*0200*/ 	.short	0x0100
        /*0202*/ 	.byte	0x04
	.zero		1


	//   ....[14]....
        /*0204*/ 	.word	0x00000750
        /*0208*/ 	.word	0x000000ff
        /*020c*/ 	.word	0x00000038
        /*0210*/ 	.short	0x0100
        /*0212*/ 	.byte	0x04
	.zero		1


	//   ....[15]....
        /*0214*/ 	.word	0x00000760
        /*0218*/ 	.word	0x000000ff
        /*021c*/ 	.word	0x000000b8
        /*0220*/ 	.short	0x0100
        /*0222*/ 	.byte	0x04
	.zero		1


	//   ....[16]....
        /*0224*/ 	.word	0x00000770
        /*0228*/ 	.word	0x000000ff
        /*022c*/ 	.word	0x00000040
        /*0230*/ 	.short	0x0100
        /*0232*/ 	.byte	0x04
	.zero		1


	//   ....[17]....
        /*0234*/ 	.word	0x00000780
        /*0238*/ 	.word	0x000000ff
        /*023c*/ 	.word	0x000000c0
        /*0240*/ 	.short	0x0100
        /*0242*/ 	.byte	0x04
	.zero		1


	//   ....[18]....
        /*0244*/ 	.word	0x00000790
        /*0248*/ 	.word	0x000000ff
        /*024c*/ 	.word	0x00000048
        /*0250*/ 	.short	0x0100
        /*0252*/ 	.byte	0x04
	.zero		1


	//   ....[19]....
        /*0254*/ 	.word	0x000007a0
        /*0258*/ 	.word	0x000000ff
        /*025c*/ 	.word	0x000000c8
        /*0260*/ 	.short	0x0100
        /*0262*/ 	.byte	0x04
	.zero		1


	//   ....[20]....
        /*0264*/ 	.word	0x000007b0
        /*0268*/ 	.word	0x000000ff
        /*026c*/ 	.word	0x00000050
        /*0270*/ 	.short	0x0100
        /*0272*/ 	.byte	0x04
	.zero		1


	//   ....[21]....
        /*0274*/ 	.word	0x000007c0
        /*0278*/ 	.word	0x000000ff
        /*027c*/ 	.word	0x000000d0
        /*0280*/ 	.short	0x0100
        /*0282*/ 	.byte	0x04
	.zero		1


	//   ....[22]....
        /*0284*/ 	.word	0x000007d0
        /*0288*/ 	.word	0x000000ff
        /*028c*/ 	.word	0x00000058
        /*0290*/ 	.short	0x0100
        /*0292*/ 	.byte	0x04
	.zero		1


	//   ....[23]....
        /*0294*/ 	.word	0x000007e0
        /*0298*/ 	.word	0x000000ff
        /*029c*/ 	.word	0x000000d8
        /*02a0*/ 	.short	0x0100
        /*02a2*/ 	.byte	0x04
	.zero		1


	//   ....[24]....
        /*02a4*/ 	.word	0x000007f0
        /*02a8*/ 	.word	0x000000ff
        /*02ac*/ 	.word	0x00000060
        /*02b0*/ 	.short	0x0100
        /*02b2*/ 	.byte	0x04
	.zero		1


	//   ....[25]....
        /*02b4*/ 	.word	0x00000800
        /*02b8*/ 	.word	0x000000ff
        /*02bc*/ 	.word	0x000000e0
        /*02c0*/ 	.short	0x0100
        /*02c2*/ 	.byte	0x04
	.zero		1


	//   ....[26]....
        /*02c4*/ 	.word	0x00000810
        /*02c8*/ 	.word	0x000000ff
        /*02cc*/ 	.word	0x00000068
        /*02d0*/ 	.short	0x0100
        /*02d2*/ 	.byte	0x04
	.zero		1


	//   ....[27]....
        /*02d4*/ 	.word	0x00000820
        /*02d8*/ 	.word	0x000000ff
        /*02dc*/ 	.word	0x000000e8
        /*02e0*/ 	.short	0x0100
        /*02e2*/ 	.byte	0x04
	.zero		1


	//   ....[28]....
        /*02e4*/ 	.word	0x00000830
        /*02e8*/ 	.word	0x000000ff
        /*02ec*/ 	.word	0x00000070
        /*02f0*/ 	.short	0x0100
        /*02f2*/ 	.byte	0x04
	.zero		1


	//   ....[29]....
        /*02f4*/ 	.word	0x00000840
        /*02f8*/ 	.word	0x000000ff
        /*02fc*/ 	.word	0x000000f0
        /*0300*/ 	.short	0x0100
        /*0302*/ 	.byte	0x04
	.zero		1


	//   ....[30]....
        /*0304*/ 	.word	0x00000850
        /*0308*/ 	.word	0x000000ff
        /*030c*/ 	.word	0x00000078
        /*0310*/ 	.short	0x0100
        /*0312*/ 	.byte	0x04
	.zero		1


	//   ....[31]....
        /*0314*/ 	.word	0x00000860
        /*0318*/ 	.word	0x000000ff
        /*031c*/ 	.word	0x000000f8
        /*0320*/ 	.short	0x0100
        /*0322*/ 	.byte	0x04
	.zero		1


	//   ....[32]....
        /*0324*/ 	.word	0x000009a0
        /*0328*/ 	.word	0x000000ff
        /*032c*/ 	.word	0x00000100
        /*0330*/ 	.short	0x0100
        /*0332*/ 	.byte	0x04
	.zero		1


	//   ....[33]....
        /*0334*/ 	.word	0x000009b0
        /*0338*/ 	.word	0x000000ff
        /*033c*/ 	.word	0x00000120
        /*0340*/ 	.short	0x0100
        /*0342*/ 	.byte	0x04
	.zero		1


	//   ....[34]....
        /*0344*/ 	.word	0x000009c0
        /*0348*/ 	.word	0x000000ff
        /*034c*/ 	.word	0x00000108
        /*0350*/ 	.short	0x0100
        /*0352*/ 	.byte	0x04
	.zero		1


	//   ....[35]....
        /*0354*/ 	.word	0x000009d0
        /*0358*/ 	.word	0x000000ff
        /*035c*/ 	.word	0x00000128
        /*0360*/ 	.short	0x0100
        /*0362*/ 	.byte	0x04
	.zero		1


	//   ....[36]....
        /*0364*/ 	.word	0x000009e0
        /*0368*/ 	.word	0x000000ff
        /*036c*/ 	.word	0x00000110
        /*0370*/ 	.short	0x0100
        /*0372*/ 	.byte	0x04
	.zero		1


	//   ....[37]....
        /*0374*/ 	.word	0x000009f0
        /*0378*/ 	.word	0x000000ff
        /*037c*/ 	.word	0x00000130
        /*0380*/ 	.short	0x0100
        /*0382*/ 	.byte	0x04
	.zero		1


	//   ....[38]....
        /*0384*/ 	.word	0x00000a00
        /*0388*/ 	.word	0x000000ff
        /*038c*/ 	.word	0x00000118
        /*0390*/ 	.short	0x0100
        /*0392*/ 	.byte	0x04
	.zero		1


	//   ....[39]....
        /*0394*/ 	.word	0x00000a10
        /*0398*/ 	.word	0x000000ff
        /*039c*/ 	.word	0x00000138
        /*03a0*/ 	.short	0x0100
        /*03a2*/ 	.byte	0x04
	.zero		1


	//   ....[40]....
        /*03a4*/ 	.word	0x00000b00
        /*03a8*/ 	.word	0x000000ff
        /*03ac*/ 	.word	0x00000140
        /*03b0*/ 	.short	0x0100
        /*03b2*/ 	.byte	0x06
	.zero		1


	//   ....[41]....
        /*03b4*/ 	.word	0x00000b10
        /*03b8*/ 	.word	0x000000ff
        /*03bc*/ 	.word	0x00000148
        /*03c0*/ 	.short	0x0100
        /*03c2*/ 	.byte	0x06
	.zero		1


	//   ....[42]....
        /*03c4*/ 	.word	0x00000c50
        /*03c8*/ 	.word	0x000000ff
        /*03cc*/ 	.word	0x00000150
        /*03d0*/ 	.short	0x0100
        /*03d2*/ 	.byte	0x06
	.zero		1


	//   ....[43]....
        /*03d4*/ 	.word	0x00000c60
        /*03d8*/ 	.word	0x000000ff
        /*03dc*/ 	.word	0x00000160
        /*03e0*/ 	.short	0x0100
        /*03e2*/ 	.byte	0x06
	.zero		1


	//   ....[44]....
        /*03e4*/ 	.word	0x00000c70
        /*03e8*/ 	.word	0x000000ff
        /*03ec*/ 	.word	0x00000158
        /*03f0*/ 	.short	0x0100
        /*03f2*/ 	.byte	0x06
	.zero		1


	//   ....[45]....
        /*03f4*/ 	.word	0x00000c80
        /*03f8*/ 	.word	0x000000ff
        /*03fc*/ 	.word	0x00000168
        /*0400*/ 	.short	0x0100
        /*0402*/ 	.byte	0x06
	.zero		1


	//   ....[46]....
        /*0404*/ 	.word	0x00000db0
        /*0408*/ 	.word	0x000000ff
        /*040c*/ 	.word	0x00000170
        /*0410*/ 	.short	0x0100
        /*0412*/ 	.byte	0x04
	.zero		1


	//   ....[47]....
        /*0414*/ 	.word	0x00000dc0
        /*0418*/ 	.word	0x000000ff
        /*041c*/ 	.word	0x00000190
        /*0420*/ 	.short	0x0100
        /*0422*/ 	.byte	0x04
	.zero		1


	//   ....[48]....
        /*0424*/ 	.word	0x00000dd0
        /*0428*/ 	.word	0x000000ff
        /*042c*/ 	.word	0x00000178
        /*0430*/ 	.short	0x0100
        /*0432*/ 	.byte	0x04
	.zero		1


	//   ....[49]....
        /*0434*/ 	.word	0x00000de0
        /*0438*/ 	.word	0x000000ff
        /*043c*/ 	.word	0x00000198
        /*0440*/ 	.short	0x0100
        /*0442*/ 	.byte	0x04
	.zero		1


	//   ....[50]....
        /*0444*/ 	.word	0x00000df0
        /*0448*/ 	.word	0x000000ff
        /*044c*/ 	.word	0x00000180
        /*0450*/ 	.short	0x0100
        /*0452*/ 	.byte	0x04
	.zero		1


	//   ....[51]....
        /*0454*/ 	.word	0x00000e00
        /*0458*/ 	.word	0x000000ff
        /*045c*/ 	.word	0x000001a0
        /*0460*/ 	.short	0x0100
        /*0462*/ 	.byte	0x04
	.zero		1


	//   ....[52]....
        /*0464*/ 	.word	0x00000e10
        /*0468*/ 	.word	0x000000ff
        /*046c*/ 	.word	0x00000188
        /*0470*/ 	.short	0x0100
        /*0472*/ 	.byte	0x04
	.zero		1


	//   ....[53]....
        /*0474*/ 	.word	0x00000e20
        /*0478*/ 	.word	0x000000ff
        /*047c*/ 	.word	0x000001a8
        /*0480*/ 	.short	0x0100
        /*0482*/ 	.byte	0x04
	.zero		1


	//   ....[54]....
        /*0484*/ 	.word	0x00000f20
        /*0488*/ 	.word	0x000000ff
        /*048c*/ 	.word	0x000001b0
        /*0490*/ 	.short	0x0100
        /*0492*/ 	.byte	0x04
	.zero		1


	//   ....[55]....
        /*0494*/ 	.word	0x00000f30
        /*0498*/ 	.word	0x000000ff
        /*049c*/ 	.word	0x000001c0
        /*04a0*/ 	.short	0x0100
        /*04a2*/ 	.byte	0x04
	.zero		1


	//   ....[56]....
        /*04a4*/ 	.word	0x00000f40
        /*04a8*/ 	.word	0x000000ff
        /*04ac*/ 	.word	0x000001b8
        /*04b0*/ 	.short	0x0100
        /*04b2*/ 	.byte	0x04
	.zero		1


	//   ....[57]....
        /*04b4*/ 	.word	0x00000f50
        /*04b8*/ 	.word	0x000000ff
        /*04bc*/ 	.word	0x000001c8
        /*04c0*/ 	.short	0x0100
        /*04c2*/ 	.byte	0x04
	.zero		1


	//   ....[58]....
        /*04c4*/ 	.word	0x00001060
        /*04c8*/ 	.word	0x000000ff
        /*04cc*/ 	.word	0x000001d0
        /*04d0*/ 	.short	0x0100
        /*04d2*/ 	.byte	0x06
	.zero		1


	//   ....[59]....
        /*04d4*/ 	.word	0x00001e40
        /*04d8*/ 	.word	0x00000000
        /*04dc*/ 	.word	0x000001c0
        /*04e0*/ 	.short	0x010a
        /*04e2*/ 	.byte	0xff
	.zero		1


	//   ....[60]....
        /*04e4*/ 	.word	0x00001e60
        /*04e8*/ 	.word	0x00000000
        /*04ec*/ 	.word	0x000001b0
        /*04f0*/ 	.short	0x0101
        /*04f2*/ 	.byte	0xff
	.zero		1


	//   ....[61]....
        /*04f4*/ 	.word	0x00001f10
        /*04f8*/ 	.word	0x000000ff
        /*04fc*/ 	.word	0x00000080
        /*0500*/ 	.short	0x010a
        /*0502*/ 	.byte	0x04
	.zero		1


	//   ....[62]....
        /*0504*/ 	.word	0x00001fe0
        /*0508*/ 	.word	0x000000ff
        /*050c*/ 	.word	0x00000080
        /*0510*/ 	.short	0x010a
        /*0512*/ 	.byte	0x21
	.zero		1


	//   ....[63]....
        /*0514*/ 	.word	0x00002190
        /*0518*/ 	.word	0x000000ff
        /*051c*/ 	.word	0x00000080
        /*0520*/ 	.short	0x010a
        /*0522*/ 	.byte	0x05
	.zero		1


	//   ....[64]....
        /*0524*/ 	.word	0x000022d0
        /*0528*/ 	.word	0x000000ff
        /*052c*/ 	.word	0x00000148
        /*0530*/ 	.short	0x0101
        /*0532*/ 	.byte	0x0d
	.zero		1


	//   ....[65]....
        /*0534*/ 	.word	0x000022f0
        /*0538*/ 	.word	0x000000ff
        /*053c*/ 	.word	0x00000080
        /*0540*/ 	.short	0x010a
        /*0542*/ 	.byte	0x04
	.zero		1


	//   ....[66]....
        /*0544*/ 	.word	0x00002370
        /*0548*/ 	.word	0x000000ff
        /*054c*/ 	.word	0x00000080
        /*0550*/ 	.short	0x010a
        /*0552*/ 	.byte	0x11
	.zero		1


	//   ....[67]....
        /*0554*/ 	.word	0x00002500
        /*0558*/ 	.word	0x000000ff
        /*055c*/ 	.word	0x00000080
        /*0560*/ 	.short	0x010a
        /*0562*/ 	.byte	0x05
	.zero		1


	//   ....[68]....
        /*0564*/ 	.word	0x00002650
        /*0568*/ 	.word	0x00000003
        /*056c*/ 	.word	0x00000150
        /*0570*/ 	.short	0x010a
        /*0572*/ 	.byte	0xff
	.zero		1


	//   ....[69]....
        /*0574*/ 	.word	0x000027a0
        /*0578*/ 	.word	0x00000000
        /*057c*/ 	.word	0x00000000
        /*0580*/ 	.short	0x0101
        /*0582*/ 	.byte	0xff
	.zero		1


	//   ....[70]....
        /*0584*/ 	.word	0x00002d60
        /*0588*/ 	.word	0x000000ff
        /*058c*/ 	.word	0x00000000
        /*0590*/ 	.short	0x010a
        /*0592*/ 	.byte	0x04
	.zero		1


	//   ....[71]....
        /*0594*/ 	.word	0x00002df0
        /*0598*/ 	.word	0x000000ff
        /*059c*/ 	.word	0x00000000
        /*05a0*/ 	.short	0x010a
        /*05a2*/ 	.byte	0x05
	.zero		1


	//   ....[72]....
        /*05a4*/ 	.word	0x00002e80
        /*05a8*/ 	.word	0x000000ff
        /*05ac*/ 	.word	0x00000000
        /*05b0*/ 	.short	0x010a
        /*05b2*/ 	.byte	0x05
	.zero		1


	//   ....[73]....
        /*05b4*/ 	.word	0x00002f10
        /*05b8*/ 	.word	0x000000ff
        /*05bc*/ 	.word	0x00000000
        /*05c0*/ 	.short	0x010a
        /*05c2*/ 	.byte	0x05
	.zero		1


	//   ....[74]....
        /*05c4*/ 	.word	0x00002fa0
        /*05c8*/ 	.word	0x000000ff
        /*05cc*/ 	.word	0x00000000
        /*05d0*/ 	.short	0x010a
        /*05d2*/ 	.byte	0x05
	.zero		1


	//   ....[75]....
        /*05d4*/ 	.word	0x00003030
        /*05d8*/ 	.word	0x000000ff
        /*05dc*/ 	.word	0x00000000
        /*05e0*/ 	.short	0x010a
        /*05e2*/ 	.byte	0x05
	.zero		1


	//   ....[76]....
        /*05e4*/ 	.word	0x000030c0
        /*05e8*/ 	.word	0x000000ff
        /*05ec*/ 	.word	0x00000000
        /*05f0*/ 	.short	0x010a
        /*05f2*/ 	.byte	0x05
	.zero		1


	//   ....[77]....
        /*05f4*/ 	.word	0x00003150
        /*05f8*/ 	.word	0x000000ff
        /*05fc*/ 	.word	0x00000000
        /*0600*/ 	.short	0x010a
        /*0602*/ 	.byte	0x05
	.zero		1


	//   ....[78]....
        /*0604*/ 	.word	0x000031e0
        /*0608*/ 	.word	0x000000ff
        /*060c*/ 	.word	0x00000000
        /*0610*/ 	.short	0x010a
        /*0612*/ 	.byte	0x05
	.zero		1


	//   ....[79]....
        /*0614*/ 	.word	0x00003270
        /*0618*/ 	.word	0x000000ff
        /*061c*/ 	.word	0x00000000
        /*0620*/ 	.short	0x010a
        /*0622*/ 	.byte	0x05
	.zero		1


	//   ....[80]....
        /*0624*/ 	.word	0x00003300
        /*0628*/ 	.word	0x000000ff
        /*062c*/ 	.word	0x00000000
        /*0630*/ 	.short	0x010a
        /*0632*/ 	.byte	0x05
	.zero		1


	//   ....[81]....
        /*0634*/ 	.word	0x00003390
        /*0638*/ 	.word	0x000000ff
        /*063c*/ 	.word	0x00000000
        /*0640*/ 	.short	0x010a
        /*0642*/ 	.byte	0x05
	.zero		1


	//   ....[82]....
        /*0644*/ 	.word	0x00003420
        /*0648*/ 	.word	0x000000ff
        /*064c*/ 	.word	0x00000000
        /*0650*/ 	.short	0x010a
        /*0652*/ 	.byte	0x05
	.zero		1


	//   ....[83]....
        /*0654*/ 	.word	0x000034b0
        /*0658*/ 	.word	0x000000ff
        /*065c*/ 	.word	0x00000000
        /*0660*/ 	.short	0x010a
        /*0662*/ 	.byte	0x05
	.zero		1


	//   ....[84]....
        /*0664*/ 	.word	0x00003540
        /*0668*/ 	.word	0x000000ff
        /*066c*/ 	.word	0x00000000
        /*0670*/ 	.short	0x010a
        /*0672*/ 	.byte	0x05
	.zero		1


	//   ....[85]....
        /*0674*/ 	.word	0x000035e0
        /*0678*/ 	.word	0x00000000
        /*067c*/ 	.word	0x00000000
        /*0680*/ 	.short	0x010a
        /*0682*/ 	.byte	0xff
	.zero		1


	//   ....[86]....
        /*0684*/ 	.word	0x00003720
        /*0688*/ 	.word	0x00000002
        /*068c*/ 	.word	0x000001b0
        /*0690*/ 	.short	0x010a
        /*0692*/ 	.byte	0xff
	.zero		1


	//   ....[87]....
        /*0694*/ 	.word	0x00003780
        /*0698*/ 	.word	0x00000004
        /*069c*/ 	.word	0x00000000
        /*06a0*/ 	.short	0x0101
        /*06a2*/ 	.byte	0xff
	.zero		1


	//   ....[88]....
        /*06a4*/ 	.word	0x000037a0
        /*06a8*/ 	.word	0x000000ff
        /*06ac*/ 	.word	0x00000160
        /*06b0*/ 	.short	0x010a
        /*06b2*/ 	.byte	0x04
	.zero		1


	//   ....[89]....
        /*06b4*/ 	.word	0x000038c0
        /*06b8*/ 	.word	0x00000002
        /*06bc*/ 	.word	0x00000150
        /*06c0*/ 	.short	0x010a
        /*06c2*/ 	.byte	0xff
	.zero		1


	//   ....[90]....
        /*06c4*/ 	.word	0x000039d0
        /*06c8*/ 	.word	0x00000002
        /*06cc*/ 	.word	0x00000000
        /*06d0*/ 	.short	0x0101
        /*06d2*/ 	.byte	0xff
	.zero		1


	//   ....[91]....
        /*06d4*/ 	.word	0x00003a60
        /*06d8*/ 	.word	0x000000ff
        /*06dc*/ 	.word	0x00000160
        /*06e0*/ 	.short	0x0106
        /*06e2*/ 	.byte	0x04
	.zero		1


	//   ....[92]....
        /*06e4*/ 	.word	0x00003a80
        /*06e8*/ 	.word	0x000000ff
        /*06ec*/ 	.word	0x00000160
        /*06f0*/ 	.short	0x010a
        /*06f2*/ 	.byte	0x04
	.zero		1


	//   ....[93]....
        /*06f4*/ 	.word	0x00003b10
        /*06f8*/ 	.word	0x000000ff
        /*06fc*/ 	.word	0x00000160
        /*0700*/ 	.short	0x0106
        /*0702*/ 	.byte	0x07
	.zero		1


	//   ....[94]....
        /*0704*/ 	.word	0x00003b50
        /*0708*/ 	.word	0x00000000
        /*070c*/ 	.word	0x00000160
        /*0710*/ 	.short	0x010a
        /*0712*/ 	.byte	0xff
	.zero		1


	//   ....[95]....
        /*0714*/ 	.word	0x00003da0
        /*0718*/ 	.word	0x000000ff
        /*071c*/ 	.word	0x00000008
        /*0720*/ 	.short	0x010a
        /*0722*/ 	.byte	0x05
	.zero		1


	//   ....[96]....
        /*0724*/ 	.word	0x00003dc0
        /*0728*/ 	.word	0x000000ff
        /*072c*/ 	.word	0x00000008
        /*0730*/ 	.short	0x010a
        /*0732*/ 	.byte	0x05
	.zero		1


	//   ....[97]....
        /*0734*/ 	.word	0x00003f50
        /*0738*/ 	.word	0x000000ff
        /*073c*/ 	.word	0x00000008
        /*0740*/ 	.short	0x010a
        /*0742*/ 	.byte	0x05
	.zero		1


	//   ....[98]....
        /*0744*/ 	.word	0x00003f70
        /*0748*/ 	.word	0x000000ff
        /*074c*/ 	.word	0x00000008
        /*0750*/ 	.short	0x010a
        /*0752*/ 	.byte	0x05
	.zero		1


	//   ....[99]....
        /*0754*/ 	.word	0x00004030
        /*0758*/ 	.word	0x000000ff
        /*075c*/ 	.word	0x00000000
        /*0760*/ 	.short	0x0101
        /*0762*/ 	.byte	0x04
	.zero		1


	//   ....[100]....
        /*0764*/ 	.word	0x00004330
        /*0768*/ 	.word	0x00000000
        /*076c*/ 	.word	0x00000150
        /*0770*/ 	.short	0x010a
        /*0772*/ 	.byte	0xff
	.zero		1


	//   ....[101]....
        /*0774*/ 	.word	0x000043f0
        /*0778*/ 	.word	0x00000000
        /*077c*/ 	.word	0x00000000
        /*0780*/ 	.short	0x0101
        /*0782*/ 	.byte	0xff
	.zero		1


	//   ....[102]....
        /*0784*/ 	.word	0x000044b0
        /*0788*/ 	.word	0x000000ff
        /*078c*/ 	.word	0x00000000
        /*0790*/ 	.short	0x010a
        /*0792*/ 	.byte	0x04
	.zero		1


	//   ....[103]....
        /*0794*/ 	.word	0x000044c0
        /*0798*/ 	.word	0x000000ff
        /*079c*/ 	.word	0x00000190
        /*07a0*/ 	.short	0x010a
        /*07a2*/ 	.byte	0x17
	.zero		1


	//   ....[104]....
        /*07a4*/ 	.word	0x00004570
        /*07a8*/ 	.word	0x000000ff
        /*07ac*/ 	.word	0x00000000
        /*07b0*/ 	.short	0x010a
        /*07b2*/ 	.byte	0x05
	.zero		1


	//   ....[105]....
        /*07b4*/ 	.word	0x000046b0
        /*07b8*/ 	.word	0x000000ff
        /*07bc*/ 	.word	0x00000000
        /*07c0*/ 	.short	0x010a
        /*07c2*/ 	.byte	0x04
	.zero		1


	//   ....[106]....
        /*07c4*/ 	.word	0x00004900
        /*07c8*/ 	.word	0x000000ff
        /*07cc*/ 	.word	0x00000000
        /*07d0*/ 	.short	0x010a
        /*07d2*/ 	.byte	0x04
	.zero		1


	//   ....[107]....
        /*07d4*/ 	.word	0x00004990
        /*07d8*/ 	.word	0x000000ff
        /*07dc*/ 	.word	0x00000000
        /*07e0*/ 	.short	0x010a
        /*07e2*/ 	.byte	0x05
	.zero		1


	//   ....[108]....
        /*07e4*/ 	.word	0x00004a20
        /*07e8*/ 	.word	0x000000ff
        /*07ec*/ 	.word	0x00000000
        /*07f0*/ 	.short	0x010a
        /*07f2*/ 	.byte	0x05
	.zero		1


	//   ....[109]....
        /*07f4*/ 	.word	0x00004ac0
        /*07f8*/ 	.word	0x00000000
        /*07fc*/ 	.word	0x00000000
        /*0800*/ 	.short	0x010a
        /*0802*/ 	.byte	0xff
	.zero		1


	//   ....[110]....
        /*0804*/ 	.word	0x00004b00
        /*0808*/ 	.word	0x00000000
        /*080c*/ 	.word	0x00000000
        /*0810*/ 	.short	0x010a
        /*0812*/ 	.byte	0xff
	.zero		1


	//   ....[111]....
        /*0814*/ 	.word	0x00004b70
        /*0818*/ 	.word	0x000000ff
        /*081c*/ 	.word	0x00000000
        /*0820*/ 	.short	0x0101
        /*0822*/ 	.byte	0x04
	.zero		1


	//   ....[112]....
        /*0824*/ 	.word	0x00004bb0
        /*0828*/ 	.word	0x000000ff
        /*082c*/ 	.word	0x000001d0
        /*0830*/ 	.short	0x010a
        /*0832*/ 	.byte	0x11
	.zero		1


	//   ....[113]....
        /*0834*/ 	.word	0x00004c00
        /*0838*/ 	.word	0x000000ff
        /*083c*/ 	.word	0x00000000
        /*0840*/ 	.short	0x0101
        /*0842*/ 	.byte	0x04
	.zero		1


	//   ....[114]....
        /*0844*/ 	.word	0x000050e0
        /*0848*/ 	.word	0x0000000c
        /*084c*/ 	.word	0x00000150
        /*0850*/ 	.short	0x010a
        /*0852*/ 	.byte	0xff
	.zero		1


	//   ....[115]....
        /*0854*/ 	.word	0x00005250
        /*0858*/ 	.word	0x00000000
        /*085c*/ 	.word	0x00000000
        /*0860*/ 	.short	0x0101
        /*0862*/ 	.byte	0xff
	.zero		1


	//   ....[116]....
        /*0864*/ 	.word	0x000056e0
        /*0868*/ 	.word	0x000000ff
        /*086c*/ 	.word	0x00000148
        /*0870*/ 	.short	0x010a
        /*0872*/ 	.byte	0x15
	.zero		1


	//   ....[117]....
        /*0874*/ 	.word	0x00005860
        /*0878*/ 	.word	0x000000ff
        /*087c*/ 	.word	0x00000120
        /*0880*/ 	.short	0x010a
        /*0882*/ 	.byte	0x15
	.zero		1


	//   ....[118]....
        /*0884*/ 	.word	0x00005a50
        /*0888*/ 	.word	0x000000ff
        /*088c*/ 	.word	0x00000100
        /*0890*/ 	.short	0x010b
        /*0892*/ 	.byte	0x15
	.zero		1


	//   ....[119]....
        /*0894*/ 	.word	0x00005a60
        /*0898*/ 	.word	0x000000ff
        /*089c*/ 	.word	0x00000000
        /*08a0*/ 	.short	0x0101
        /*08a2*/ 	.byte	0x2e
	.zero		1


	//   ....[120]....
        /*08a4*/ 	.word	0x00005a70
        /*08a8*/ 	.word	0x000000ff
        /*08ac*/ 	.word	0x00000128
        /*08b0*/ 	.short	0x010a
        /*08b2*/ 	.byte	0x15
	.zero		1


	//   ....[121]....
        /*08b4*/ 	.word	0x00005c20
        /*08b8*/ 	.word	0x000000ff
        /*08bc*/ 	.word	0x00000108
        /*08c0*/ 	.short	0x010b
        /*08c2*/ 	.byte	0x15
	.zero		1


	//   ....[122]....
        /*08c4*/ 	.word	0x00005c30
        /*08c8*/ 	.word	0x000000ff
        /*08cc*/ 	.word	0x00000000
        /*08d0*/ 	.short	0x0101
        /*08d2*/ 	.byte	0x27
	.zero		1


	//   ....[123]....
        /*08d4*/ 	.word	0x00005c40
        /*08d8*/ 	.word	0x000000ff
        /*08dc*/ 	.word	0x00000130
        /*08e0*/ 	.short	0x010a
        /*08e2*/ 	.byte	0x15
	.zero		1


	//   ....[124]....
        /*08e4*/ 	.word	0x00005df0
        /*08e8*/ 	.word	0x000000ff
        /*08ec*/ 	.word	0x00000110
        /*08f0*/ 	.short	0x010b
        /*08f2*/ 	.byte	0x15
	.zero		1


	//   ....[125]....
        /*08f4*/ 	.word	0x00005e00
        /*08f8*/ 	.word	0x000000ff
        /*08fc*/ 	.word	0x00000000
        /*0900*/ 	.short	0x0101
        /*0902*/ 	.byte	0x26
	.zero		1


	//   ....[126]....
        /*0904*/ 	.word	0x00005e10
        /*0908*/ 	.word	0x000000ff
        /*090c*/ 	.word	0x00000138
        /*0910*/ 	.short	0x010a
        /*0912*/ 	.byte	0x15
	.zero		1


	//   ....[127]....
        /*0914*/ 	.word	0x00006060
        /*0918*/ 	.word	0x000000ff
        /*091c*/ 	.word	0x00000118
        /*0920*/ 	.short	0x010b
        /*0922*/ 	.byte	0x15
	.zero		1


	//   ....[128]....
        /*0924*/ 	.word	0x00006070
        /*0928*/ 	.word	0x000000ff
        /*092c*/ 	.word	0x00000000
        /*0930*/ 	.short	0x0101
        /*0932*/ 	.byte	0x25
	.zero		1


	//   ....[129]....
        /*0934*/ 	.word	0x000060b0
        /*0938*/ 	.word	0x000000ff
        /*093c*/ 	.word	0x00000120
        /*0940*/ 	.short	0x010a
        /*0942*/ 	.byte	0x15
	.zero		1


	//   ....[130]....
        /*0944*/ 	.word	0x000060d0
        /*0948*/ 	.word	0x000000ff
        /*094c*/ 	.word	0x00000128
        /*0950*/ 	.short	0x010a
        /*0952*/ 	.byte	0x15
	.zero		1


	//   ....[131]....
        /*0954*/ 	.word	0x000060f0
        /*0958*/ 	.word	0x000000ff
        /*095c*/ 	.word	0x00000130
        /*0960*/ 	.short	0x010a
        /*0962*/ 	.byte	0x15
	.zero		1


	//   ....[132]....
        /*0964*/ 	.word	0x00006130
        /*0968*/ 	.word	0x00000000
        /*096c*/ 	.word	0x00000138
        /*0970*/ 	.short	0x010a
        /*0972*/ 	.byte	0xff
	.zero		1


	//   ....[133]....
        /*0974*/ 	.word	0x000064a0
        /*0978*/ 	.word	0x00000003
        /*097c*/ 	.word	0x00000150
        /*0980*/ 	.short	0x010a
        /*0982*/ 	.byte	0xff
	.zero		1


	//   ....[134]....
        /*0984*/ 	.word	0x00006620
        /*0988*/ 	.word	0x00000000
        /*098c*/ 	.word	0x00000000
        /*0990*/ 	.short	0x0101
        /*0992*/ 	.byte	0xff
	.zero		1


	//   ....[135]....
        /*0994*/ 	.word	0x00007140
        /*0998*/ 	.word	0x000000ff
        /*099c*/ 	.word	0x00000100
        /*09a0*/ 	.short	0x010a
        /*09a2*/ 	.byte	0x2b
	.zero		1


	//   ....[136]....
        /*09a4*/ 	.word	0x00007160
        /*09a8*/ 	.word	0x00000065
        /*09ac*/ 	.word	0x00000170
        /*09b0*/ 	.short	0x010a
        /*09b2*/ 	.byte	0xff
	.zero		1


	//   ....[137]....
        /*09b4*/ 	.word	0x00007250
        /*09b8*/ 	.word	0x000000ff
        /*09bc*/ 	.word	0x00000100
        /*09c0*/ 	.short	0x010a
        /*09c2*/ 	.byte	0x2b
	.zero		1


	//   ....[138]....
        /*09c4*/ 	.word	0x00007340
        /*09c8*/ 	.word	0x00000065
        /*09cc*/ 	.word	0x00000170
        /*09d0*/ 	.short	0x010a
        /*09d2*/ 	.byte	0xff
	.zero		1


	//   ....[139]....
        /*09d4*/ 	.word	0x00007e50
        /*09d8*/ 	.word	0x00000000
        /*09dc*/ 	.word	0x00000000
        /*09e0*/ 	.short	0x0101
        /*09e2*/ 	.byte	0xff
	.zero		1


	//   ....[140]....
        /*09e4*/ 	.word	0x00007e60
        /*09e8*/ 	.word	0x00000003
        /*09ec*/ 	.word	0x00000100
        /*09f0*/ 	.short	0x010a
        /*09f2*/ 	.byte	0xff
	.zero		1


	//   ....[141]....
        /*09f4*/ 	.word	0x00007f40
        /*09f8*/ 	.word	0x00000003
        /*09fc*/ 	.word	0x00000100
        /*0a00*/ 	.short	0x010a
        /*0a02*/ 	.byte	0xff
	.zero		1


	//   ....[142]....
        /*0a04*/ 	.word	0x00008af0
        /*0a08*/ 	.word	0x0000003d
        /*0a0c*/ 	.word	0x00000000
        /*0a10*/ 	.short	0x0101
        /*0a12*/ 	.byte	0xff
	.zero		1


	//   ....[143]....
        /*0a14*/ 	.word	0x00008b10
        /*0a18*/ 	.word	0x0000003e
        /*0a1c*/ 	.word	0x00000100
        /*0a20*/ 	.short	0x010a
        /*0a22*/ 	.byte	0xff
	.zero		1


	//   ....[144]....
        /*0a24*/ 	.word	0x00008be0
        /*0a28*/ 	.word	0x0000003e
        /*0a2c*/ 	.word	0x00000100
        /*0a30*/ 	.short	0x010a
        /*0a32*/ 	.byte	0xff
	.zero		1


	//   ....[145]....
        /*0a34*/ 	.word	0x00009780
        /*0a38*/ 	.word	0x0000003d
        /*0a3c*/ 	.word	0x00000000
        /*0a40*/ 	.short	0x0101
        /*0a42*/ 	.byte	0xff
	.zero		1


	//   ....[146]....
        /*0a44*/ 	.word	0x000097a0
        /*0a48*/ 	.word	0x0000003e
        /*0a4c*/ 	.word	0x00000100
        /*0a50*/ 	.short	0x010a
        /*0a52*/ 	.byte	0xff
	.zero		1


	//   ....[147]....
        /*0a54*/ 	.word	0x00009870
        /*0a58*/ 	.word	0x0000003e
        /*0a5c*/ 	.word	0x00000100
        /*0a60*/ 	.short	0x010a
        /*0a62*/ 	.byte	0xff
	.zero		1


	//   ....[148]....
        /*0a64*/ 	.word	0x00009b40
        /*0a68*/ 	.word	0x00000065
        /*0a6c*/ 	.word	0x00000000
        /*0a70*/ 	.short	0x0101
        /*0a72*/ 	.byte	0xff
	.zero		1


	//   ....[149]....
        /*0a74*/ 	.word	0x0000a460
        /*0a78*/ 	.word	0x00000003
        /*0a7c*/ 	.word	0x00000000
        /*0a80*/ 	.short	0x0101
        /*0a82*/ 	.byte	0xff
	.zero		1


	//   ....[150]....
        /*0a84*/ 	.word	0x0000a720
        /*0a88*/ 	.word	0x000000ff
        /*0a8c*/ 	.word	0x00000000
        /*0a90*/ 	.short	0x0101
        /*0a92*/ 	.byte	0x06
	.zero		1


	//   ....[151]....
        /*0a94*/ 	.word	0x0000a740
        /*0a98*/ 	.word	0x00000000
        /*0a9c*/ 	.word	0x000001c0
        /*0aa0*/ 	.short	0x010a
        /*0aa2*/ 	.byte	0xff
	.zero		1


	//   ....[152]....
        /*0aa4*/ 	.word	0x0000a7a0
        /*0aa8*/ 	.word	0x00000000
        /*0aac*/ 	.word	0x00000080
        /*0ab0*/ 	.short	0x010a
        /*0ab2*/ 	.byte	0xff
	.zero		1


	//   ....[153]....
        /*0ab4*/ 	.word	0x0000a800
        /*0ab8*/ 	.word	0x00000000
        /*0abc*/ 	.word	0x00000080
        /*0ac0*/ 	.short	0x010a
        /*0ac2*/ 	.byte	0xff
	.zero		1


	//   ....[154]....
        /*0ac4*/ 	.word	0x0000a850
        /*0ac8*/ 	.word	0x00000003
        /*0acc*/ 	.word	0x00000150
        /*0ad0*/ 	.short	0x010a
        /*0ad2*/ 	.byte	0xff
	.zero		1


	//   ....[155]....
        /*0ad4*/ 	.word	0x0000a8b0
        /*0ad8*/ 	.word	0x00000000
        /*0adc*/ 	.word	0x00000000
        /*0ae0*/ 	.short	0x010a
        /*0ae2*/ 	.byte	0xff
	.zero		1


	//   ....[156]....
        /*0ae4*/ 	.word	0x0000a910
        /*0ae8*/ 	.word	0x00000000
        /*0aec*/ 	.word	0x00000000
        /*0af0*/ 	.short	0x010a
        /*0af2*/ 	.byte	0xff
	.zero		1


	//   ....[157]....
        /*0af4*/ 	.word	0x0000a970
        /*0af8*/ 	.word	0x00000000
        /*0afc*/ 	.word	0x00000000
        /*0b00*/ 	.short	0x010a
        /*0b02*/ 	.byte	0xff
	.zero		1


	//   ....[158]....
        /*0b04*/ 	.word	0x0000a9d0
        /*0b08*/ 	.word	0x00000000
        /*0b0c*/ 	.word	0x00000000
        /*0b10*/ 	.short	0x010a
        /*0b12*/ 	.byte	0xff
	.zero		1


	//   ....[159]....
        /*0b14*/ 	.word	0x0000aa30
        /*0b18*/ 	.word	0x00000000
        /*0b1c*/ 	.word	0x00000000
        /*0b20*/ 	.short	0x010a
        /*0b22*/ 	.byte	0xff
	.zero		1


	//   ....[160]....
        /*0b24*/ 	.word	0x0000aa90
        /*0b28*/ 	.word	0x00000000
        /*0b2c*/ 	.word	0x00000000
        /*0b30*/ 	.short	0x010a
        /*0b32*/ 	.byte	0xff
	.zero		1


	//   ....[161]....
        /*0b34*/ 	.word	0x0000aaf0
        /*0b38*/ 	.word	0x00000000
        /*0b3c*/ 	.word	0x00000000
        /*0b40*/ 	.short	0x010a
        /*0b42*/ 	.byte	0xff
	.zero		1


	//   ....[162]....
        /*0b44*/ 	.word	0x0000ab50
        /*0b48*/ 	.word	0x00000000
        /*0b4c*/ 	.word	0x00000000
        /*0b50*/ 	.short	0x010a
        /*0b52*/ 	.byte	0xff
	.zero		1


	//   ....[163]....
        /*0b54*/ 	.word	0x0000abb0
        /*0b58*/ 	.word	0x00000000
        /*0b5c*/ 	.word	0x00000000
        /*0b60*/ 	.short	0x010a
        /*0b62*/ 	.byte	0xff
	.zero		1


	//   ....[164]....
        /*0b64*/ 	.word	0x0000ac10
        /*0b68*/ 	.word	0x00000000
        /*0b6c*/ 	.word	0x00000000
        /*0b70*/ 	.short	0x010a
        /*0b72*/ 	.byte	0xff
	.zero		1


	//   ....[165]....
        /*0b74*/ 	.word	0x0000ac70
        /*0b78*/ 	.word	0x00000000
        /*0b7c*/ 	.word	0x00000000
        /*0b80*/ 	.short	0x010a
        /*0b82*/ 	.byte	0xff
	.zero		1


	//   ....[166]....
        /*0b84*/ 	.word	0x0000acd0
        /*0b88*/ 	.word	0x00000000
        /*0b8c*/ 	.word	0x00000000
        /*0b90*/ 	.short	0x010a
        /*0b92*/ 	.byte	0xff
	.zero		1


	//   ....[167]....
        /*0b94*/ 	.word	0x0000ad30
        /*0b98*/ 	.word	0x00000000
        /*0b9c*/ 	.word	0x00000000
        /*0ba0*/ 	.short	0x010a
        /*0ba2*/ 	.byte	0xff
	.zero		1


	//   ....[168]....
        /*0ba4*/ 	.word	0x0000ad90
        /*0ba8*/ 	.word	0x00000000
        /*0bac*/ 	.word	0x00000000
        /*0bb0*/ 	.short	0x010a
        /*0bb2*/ 	.byte	0xff
	.zero		1


	//   ....[169]....
        /*0bb4*/ 	.word	0x0000adf0
        /*0bb8*/ 	.word	0x00000000
        /*0bbc*/ 	.word	0x00000000
        /*0bc0*/ 	.short	0x010a
        /*0bc2*/ 	.byte	0xff
	.zero		1


	//   ....[170]....
        /*0bc4*/ 	.word	0x0000ae40
        /*0bc8*/ 	.word	0x00000002
        /*0bcc*/ 	.word	0x000001b0
        /*0bd0*/ 	.short	0x010a
        /*0bd2*/ 	.byte	0xff
	.zero		1


	//   ....[171]....
        /*0bd4*/ 	.word	0x0000aea0
        /*0bd8*/ 	.word	0x00000002
        /*0bdc*/ 	.word	0x00000160
        /*0be0*/ 	.short	0x010a
        /*0be2*/ 	.byte	0xff
	.zero		1


	//   ....[172]....
        /*0be4*/ 	.word	0x0000aef0
        /*0be8*/ 	.word	0x00000002
        /*0bec*/ 	.word	0x00000150
        /*0bf0*/ 	.short	0x010a
        /*0bf2*/ 	.byte	0xff
	.zero		1


	//   ....[173]....
        /*0bf4*/ 	.word	0x0000af50
        /*0bf8*/ 	.word	0x00000000
        /*0bfc*/ 	.word	0x00000160
        /*0c00*/ 	.short	0x010a
        /*0c02*/ 	.byte	0xff
	.zero		1


	//   ....[174]....
        /*0c04*/ 	.word	0x0000afb0
        /*0c08*/ 	.word	0x00000000
        /*0c0c*/ 	.word	0x00000008
        /*0c10*/ 	.short	0x010a
        /*0c12*/ 	.byte	0xff
	.zero		1


	//   ....[175]....
        /*0c14*/ 	.word	0x0000b0a0
        /*0c18*/ 	.word	0x00000000
        /*0c1c*/ 	.word	0x00000008
        /*0c20*/ 	.short	0x010a
        /*0c22*/ 	.byte	0xff
	.zero		1


	//   ....[176]....
        /*0c24*/ 	.word	0x0000b0f0
        /*0c28*/ 	.word	0x00000000
        /*0c2c*/ 	.word	0x00000150
        /*0c30*/ 	.short	0x010a
        /*0c32*/ 	.byte	0xff
	.zero		1


	//   ....[177]....
        /*0c34*/ 	.word	0x0000b150
        /*0c38*/ 	.word	0x00000000
        /*0c3c*/ 	.word	0x00000190
        /*0c40*/ 	.short	0x010a
        /*0c42*/ 	.byte	0xff
	.zero		1


	//   ....[178]....
        /*0c44*/ 	.word	0x0000b1b0
        /*0c48*/ 	.word	0x00000000
        /*0c4c*/ 	.word	0x00000000
        /*0c50*/ 	.short	0x010a
        /*0c52*/ 	.byte	0xff
	.zero		1


	//   ....[179]....
        /*0c54*/ 	.word	0x0000b210
        /*0c58*/ 	.word	0x00000000
        /*0c5c*/ 	.word	0x00000000
        /*0c60*/ 	.short	0x010a
        /*0c62*/ 	.byte	0xff
	.zero		1


	//   ....[180]....
        /*0c64*/ 	.word	0x0000b270
        /*0c68*/ 	.word	0x00000000
        /*0c6c*/ 	.word	0x00000000
        /*0c70*/ 	.short	0x010a
        /*0c72*/ 	.byte	0xff
	.zero		1


	//   ....[181]....
        /*0c74*/ 	.word	0x0000b2d0
        /*0c78*/ 	.word	0x00000000
        /*0c7c*/ 	.word	0x00000000
        /*0c80*/ 	.short	0x010a
        /*0c82*/ 	.byte	0xff
	.zero		1


	//   ....[182]....
        /*0c84*/ 	.word	0x0000b330
        /*0c88*/ 	.word	0x00000000
        /*0c8c*/ 	.word	0x000001d0
        /*0c90*/ 	.short	0x010a
        /*0c92*/ 	.byte	0xff
	.zero		1


	//   ....[183]....
        /*0c94*/ 	.word	0x0000b380
        /*0c98*/ 	.word	0x0000000c
        /*0c9c*/ 	.word	0x00000150
        /*0ca0*/ 	.short	0x010a
        /*0ca2*/ 	.byte	0xff
	.zero		1


	//   ....[184]....
        /*0ca4*/ 	.word	0x0000b3e0
        /*0ca8*/ 	.word	0x00000000
        /*0cac*/ 	.word	0x00000148
        /*0cb0*/ 	.short	0x010a
        /*0cb2*/ 	.byte	0xff
	.zero		1


	//   ....[185]....
        /*0cb4*/ 	.word	0x0000b440
        /*0cb8*/ 	.word	0x00000000
        /*0cbc*/ 	.word	0x00000120
        /*0cc0*/ 	.short	0x010a
        /*0cc2*/ 	.byte	0xff
	.zero		1


	//   ....[186]....
        /*0cc4*/ 	.word	0x0000b4a0
        /*0cc8*/ 	.word	0x00000000
        /*0ccc*/ 	.word	0x00000128
        /*0cd0*/ 	.short	0x010a
        /*0cd2*/ 	.byte	0xff
	.zero		1


	//   ....[187]....
        /*0cd4*/ 	.word	0x0000b500
        /*0cd8*/ 	.word	0x00000000
        /*0cdc*/ 	.word	0x00000130
        /*0ce0*/ 	.short	0x010a
        /*0ce2*/ 	.byte	0xff
	.zero		1


	//   ....[188]....
        /*0ce4*/ 	.word	0x0000b560
        /*0ce8*/ 	.word	0x00000000
        /*0cec*/ 	.word	0x00000138
        /*0cf0*/ 	.short	0x010a
        /*0cf2*/ 	.byte	0xff
	.zero		1


	//   ....[189]....
        /*0cf4*/ 	.word	0x0000b5c0
        /*0cf8*/ 	.word	0x00000000
        /*0cfc*/ 	.word	0x00000120
        /*0d00*/ 	.short	0x010a
        /*0d02*/ 	.byte	0xff
	.zero		1


	//   ....[190]....
        /*0d04*/ 	.word	0x0000b620
        /*0d08*/ 	.word	0x00000000
        /*0d0c*/ 	.word	0x00000128
        /*0d10*/ 	.short	0x010a
        /*0d12*/ 	.byte	0xff
	.zero		1


	//   ....[191]....
        /*0d14*/ 	.word	0x0000b680
        /*0d18*/ 	.word	0x00000000
        /*0d1c*/ 	.word	0x00000130
        /*0d20*/ 	.short	0x010a
        /*0d22*/ 	.byte	0xff
	.zero		1


	//   ....[192]....
        /*0d24*/ 	.word	0x0000b6d0
        /*0d28*/ 	.word	0x00000003
        /*0d2c*/ 	.word	0x00000150
        /*0d30*/ 	.short	0x010a
        /*0d32*/ 	.byte	0xff
	.zero		1


	//   ....[193]....
        /*0d34*/ 	.word	0x0000b730
        /*0d38*/ 	.word	0x00000002
        /*0d3c*/ 	.word	0x00000100
        /*0d40*/ 	.short	0x010a
        /*0d42*/ 	.byte	0xff
	.zero		1


	//   ....[194]....
        /*0d44*/ 	.word	0x0000b780
        /*0d48*/ 	.word	0x00000065
        /*0d4c*/ 	.word	0x00000170
        /*0d50*/ 	.short	0x010a
        /*0d52*/ 	.byte	0xff
	.zero		1


	//   ....[195]....
        /*0d54*/ 	.word	0x0000b7d0
        /*0d58*/ 	.word	0x00000003
        /*0d5c*/ 	.word	0x00000100
        /*0d60*/ 	.short	0x010a
        /*0d62*/ 	.byte	0xff
	.zero		1


	//   ....[196]....
        /*0d64*/ 	.word	0x0000b820
        /*0d68*/ 	.word	0x0000003e
        /*0d6c*/ 	.word	0x00000100
        /*0d70*/ 	.short	0x010a
        /*0d72*/ 	.byte	0xff
	.zero		1


	//   ....[197]....
        /*0d74*/ 	.word	0x0000b870
        /*0d78*/ 	.word	0x0000003e
        /*0d7c*/ 	.word	0x00000100
        /*0d80*/ 	.short	0x010a
        /*0d82*/ 	.byte	0xff
	.zero		1


	//----- nvinfo : EIATTR_NUM_MBARRIERS
	.align		4
.L_47:
        /*0d84*/ 	.byte	0x03, 0x38
        /*0d86*/ 	.short	0x003b


	//----- nvinfo : EIATTR_EXIT_INSTR_OFFSETS
	.align		4
        /*0d88*/ 	.byte	0x04, 0x1c
        /*0d8a*/ 	.short	(.L_49 - .L_48)


	//   ....[0]....
.L_48:
        /*0d8c*/ 	.word	0x00003610


	//   ....[1]....
        /*0d90*/ 	.word	0x00003b20


	//   ....[2]....
        /*0d94*/ 	.word	0x00003b80


	//   ....[3]....
        /*0d98*/ 	.word	0x00004e30


	//   ....[4]....
        /*0d9c*/ 	.word	0x00006160


	//   ....[5]....
        /*0da0*/ 	.word	0x000061a0


	//   ....[6]....
        /*0da4*/ 	.word	0x0000a610


	//   ....[7]....
        /*0da8*/ 	.word	0x0000a680


	//   ....[8]....
        /*0dac*/ 	.word	0x0000a6b0


	//   ....[9]....
        /*0db0*/ 	.word	0x0000a730


	//----- nvinfo : EIATTR_MAX_THREADS
	.align		4
.L_49:
        /*0db4*/ 	.byte	0x04, 0x05
        /*0db6*/ 	.short	(.L_51 - .L_50)
.L_50:
        /*0db8*/ 	.word	0x00000100
        /*0dbc*/ 	.word	0x00000001
        /*0dc0*/ 	.word	0x00000001


	//----- nvinfo : EIATTR_CRS_STACK_SIZE
	.align		4
.L_51:
        /*0dc4*/ 	.byte	0x04, 0x1e
        /*0dc6*/ 	.short	(.L_53 - .L_52)
.L_52:
        /*0dc8*/ 	.word	0x00000000


	//----- nvinfo : EIATTR_CBANK_PARAM_SIZE
	.align		4
.L_53:
        /*0dcc*/ 	.byte	0x03, 0x19
        /*0dce*/ 	.short	0x0800


	//----- nvinfo : EIATTR_PARAM_CBANK
	.align		4
        /*0dd0*/ 	.byte	0x04, 0x0a
        /*0dd2*/ 	.short	(.L_55 - .L_54)
	.align		4
.L_54:
        /*0dd4*/ 	.word	index@(.nv.constant0._ZN7cutlass13device_kernelINS_4gemm6kernel13GemmUniversalIN4cute5tupleIJiiiiEEENS1_10collective13CollectiveMmaINS1_35MainloopSm100TmaUmmaWarpSpecializedILi16ELi2ELi4ENS5_IJNS4_1CILi4EEENSA_ILi2EEENSA_ILi1EEEEEEEENS5_IJNSA_ILi128EEENSA_ILi256EEENSA_ILi32EEEEEENS_6half_tENS5_IJlSD_lEEESK_SL_NS4_8TiledMMAINS4_8MMA_AtomIJNS4_26SM100_MMA_F16BF16_2x1SM_SSISK_SK_fLi128ELi256ELNS4_4UMMA5MajorE0ELSQ_0ELNSP_7ScaleInE0ELSR_0EEEEEENS4_6LayoutINS5_IJSD_SD_SD_EEENS5_IJNSA_ILi0EEESW_SW_EEEEENS5_IJNS4_10UnderscoreESZ_SZ_EEEEENS4_28SM100_TMA_2SM_LOAD_MULTICASTENS4_14ComposedLayoutINS4_7SwizzleILi2ELi4ELi3EEENS4_18smem_ptr_flag_bitsILi16EEENSU_INS5_IJNSA_ILi8EEESI_EEENS5_IJSI_SD_EEEEEEEvNS4_8identityES12_S1C_vS1D_EENS_8epilogue10collective18CollectiveEpilogueINS1F_23Sm100TmaWarpSpecializedILi4ELi2ELi32ELb1ELb0EEEJNS5_IJNSA_ILi64EEESH_SI_EEENS5_IJNSU_IS1K_SD_EENSU_INS5_IJSI_SC_EEENS5_IJSD_SG_EEEEEEEESK_SL_SK_SL_NS1F_6fusion15FusionCallbacksIS1J_NS1R_17LinearCombinationISK_fSK_fLNS_15FloatRoundStyleE2EEES1L_S1Q_JEEENS4_5SM1004TMEM4LOAD26SM100_TMEM_LOAD_32dp32b32xENS4_13SM90_TMA_LOADES1C_NS4_39AutoVectorizingCopyWithAssumedAlignmentILi128EEENS4_14SM90_TMA_STOREES1C_S23_S23_EEEvvEEEEvNT_6ParamsE)
        /*0dd8*/ 	.short	0x0380
        /*0dda*/ 	.short	0x0800


	//----- nvinfo : EIATTR_SW_WAR
	.align		4
.L_55:
        /*0ddc*/ 	.byte	0x04, 0x36
        /*0dde*/ 	.short	(.L_57 - .L_56)
.L_56:
        /*0de0*/ 	.word	0x00000008
.L_57:


//--------------------- .nv.callgraph             --------------------------
	.section	.nv.callgraph,"",@"SHT_CUDA_CALLGRAPH"
	.align	4
	.sectionentsize	8
	.align		4
        /*0000*/ 	.word	0x00000000
	.align		4
        /*0004*/ 	.word	0xffffffff
	.align		4
        /*0008*/ 	.word	index@(_ZN7cutlass13device_kernelINS_4gemm6kernel13GemmUniversalIN4cute5tupleIJiiiiEEENS1_10collective13CollectiveMmaINS1_35MainloopSm100TmaUmmaWarpSpecializedILi16ELi2ELi4ENS5_IJNS4_1CILi4EEENSA_ILi2EEENSA_ILi1EEEEEEEENS5_IJNSA_ILi128EEENSA_ILi256EEENSA_ILi32EEEEEENS_6half_tENS5_IJlSD_lEEESK_SL_NS4_8TiledMMAINS4_8MMA_AtomIJNS4_26SM100_MMA_F16BF16_2x1SM_SSISK_SK_fLi128ELi256ELNS4_4UMMA5MajorE0ELSQ_0ELNSP_7ScaleInE0ELSR_0EEEEEENS4_6LayoutINS5_IJSD_SD_SD_EEENS5_IJNSA_ILi0EEESW_SW_EEEEENS5_IJNS4_10UnderscoreESZ_SZ_EEEEENS4_28SM100_TMA_2SM_LOAD_MULTICASTENS4_14ComposedLayoutINS4_7SwizzleILi2ELi4ELi3EEENS4_18smem_ptr_flag_bitsILi16EEENSU_INS5_IJNSA_ILi8EEESI_EEENS5_IJSI_SD_EEEEEEEvNS4_8identityES12_S1C_vS1D_EENS_8epilogue10collective18CollectiveEpilogueINS1F_23Sm100TmaWarpSpecializedILi4ELi2ELi32ELb1ELb0EEEJNS5_IJNSA_ILi64EEESH_SI_EEENS5_IJNSU_IS1K_SD_EENSU_INS5_IJSI_SC_EEENS5_IJSD_SG_EEEEEEEESK_SL_SK_SL_NS1F_6fusion15FusionCallbacksIS1J_NS1R_17LinearCombinationISK_fSK_fLNS_15FloatRoundStyleE2EEES1L_S1Q_JEEENS4_5SM1004TMEM4LOAD26SM100_TMEM_LOAD_32dp32b32xENS4_13SM90_TMA_LOADES1C_NS4_39AutoVectorizingCopyWithAssumedAlignmentILi128EEENS4_14SM90_TMA_STOREES1C_S23_S23_EEEvvEEEEvNT_6ParamsE)
	.align		4
        /*000c*/ 	.word	index@(__assertfail)
	.align		4
        /*0010*/ 	.word	0x00000000
	.align		4
        /*0014*/ 	.word	0xfffffffe
	.align		4
        /*0018*/ 	.word	0x00000000
	.align		4
        /*001c*/ 	.word	0xfffffffd
	.align		4
        /*0020*/ 	.word	0x00000000
	.align		4
        /*0024*/ 	.word	0xfffffffc


//--------------------- .nv.constant4             --------------------------
	.section	.nv.constant4,"a",@progbits
	.align	8
	.align		8
.nv.constant4:
        /*0000*/ 	.dword	__assertfail
	.align		8
        /*0008*/ 	.dword	__unnamed_1
	.align		8
        /*0010*/ 	.dword	__unnamed_2
	.align		8
        /*0018*/ 	.dword	_ZN40_INTERNAL_4c1b4bf6_4_k_cu_e6da0f61_341414cuda3std3__45__cpo5beginE
	.align		8
        /*0020*/ 	.dword	_ZN40_INTERNAL_4c1b4bf6_4_k_cu_e6da0f61_341414cuda3std3__45__cpo3endE
	.align		8
        /*0028*/ 	.dword	_ZN40_INTERNAL_4c1b4bf6_4_k_cu_e6da0f61_341414cuda3std3__45__cpo6cbeginE
	.align		8
        /*0030*/ 	.dword	_ZN40_INTERNAL_4c1b4bf6_4_k_cu_e6da0f61_341414cuda3std3__45__cpo4cendE
	.align		8
        /*0038*/ 	.dword	_ZN40_INTERNAL_4c1b4bf6_4_k_cu_e6da0f61_341414cuda3std3__442_GLOBAL__N__4c1b4bf6_4_k_cu_e6da0f61_341416ignoreE
	.align		8
        /*0040*/ 	.dword	_ZN40_INTERNAL_4c1b4bf6_4_k_cu_e6da0f61_341414cuda3std3__419piecewise_constructE
	.align		8
        /*0048*/ 	.dword	_ZN40_INTERNAL_4c1b4bf6_4_k_cu_e6da0f61_341414cuda3std3__48in_placeE
	.align		8
        /*0050*/ 	.dword	_ZN40_INTERNAL_4c1b4bf6_4_k_cu_e6da0f61_341414cuda3std6ranges3__45__cpo4swapE
	.align		8
        /*0058*/ 	.dword	_ZN40_INTERNAL_4c1b4bf6_4_k_cu_e6da0f61_341414cuda3std6ranges3__45__cpo9iter_moveE
	.align		8
        /*0060*/ 	.dword	_ZN40_INTERNAL_4c1b4bf6_4_k_cu_e6da0f61_341414cute7productE
	.align		8
        /*0068*/ 	.dword	_ZN40_INTERNAL_4c1b4bf6_4_k_cu_e6da0f61_341414cute1_E
	.align		8
        /*0070*/ 	.dword	$str$25
	.align		8
        /*0078*/ 	.dword	$str$26
	.align		8
        /*0080*/ 	.dword	$str$27
	.align		8
        /*0088*/ 	.dword	$str$28


//--------------------- .text._ZN7cutlass13device_kernelINS_4gemm6kernel13GemmUniversalIN4cute5tupleIJiiiiEEENS1_10collective13CollectiveMmaINS1_35MainloopSm100TmaUmmaWarpSpecializedILi16ELi2ELi4ENS5_IJNS4_1CILi4EEENSA_ILi2EEENSA_ILi1EEEEEEEENS5_IJNSA_ILi128EEENSA_ILi256EEENSA_ILi32EEEEEENS_6half_tENS5_IJlSD_lEEESK_SL_NS4_8TiledMMAINS4_8MMA_AtomIJNS4_26SM100_MMA_F16BF16_2x1SM_SSISK_SK_fLi128ELi256ELNS4_4UMMA5MajorE0ELSQ_0ELNSP_7ScaleInE0ELSR_0EEEEEENS4_6LayoutINS5_IJSD_SD_SD_EEENS5_IJNSA_ILi0EEESW_SW_EEEEENS5_IJNS4_10UnderscoreESZ_SZ_EEEEENS4_28SM100_TMA_2SM_LOAD_MULTICASTENS4_14ComposedLayoutINS4_7SwizzleILi2ELi4ELi3EEENS4_18smem_ptr_flag_bitsILi16EEENSU_INS5_IJNSA_ILi8EEESI_EEENS5_IJSI_SD_EEEEEEEvNS4_8identityES12_S1C_vS1D_EENS_8epilogue10collective18CollectiveEpilogueINS1F_23Sm100TmaWarpSpecializedILi4ELi2ELi32ELb1ELb0EEEJNS5_IJNSA_ILi64EEESH_SI_EEENS5_IJNSU_IS1K_SD_EENSU_INS5_IJSI_SC_EEENS5_IJSD_SG_EEEEEEEESK_SL_SK_SL_NS1F_6fusion15FusionCallbacksIS1J_NS1R_17LinearCombinationISK_fSK_fLNS_15FloatRoundStyleE2EEES1L_S1Q_JEEENS4_5SM1004TMEM4LOAD26SM100_TMEM_LOAD_32dp32b32xENS4_13SM90_TMA_LOADES1C_NS4_39AutoVectorizingCopyWithAssumedAlignmentILi128EEENS4_14SM90_TMA_STOREES1C_S23_S23_EEEvvEEEEvNT_6ParamsE --------------------------
	.section	.text._ZN7cutlass13device_kernelINS_4gemm6kernel13GemmUniversalIN4cute5tupleIJiiiiEEENS1_10collective13CollectiveMmaINS1_35MainloopSm100TmaUmmaWarpSpecializedILi16ELi2ELi4ENS5_IJNS4_1CILi4EEENSA_ILi2EEENSA_ILi1EEEEEEEENS5_IJNSA_ILi128EEENSA_ILi256EEENSA_ILi32EEEEEENS_6half_tENS5_IJlSD_lEEESK_SL_NS4_8TiledMMAINS4_8MMA_AtomIJNS4_26SM100_MMA_F16BF16_2x1SM_SSISK_SK_fLi128ELi256ELNS4_4UMMA5MajorE0ELSQ_0ELNSP_7ScaleInE0ELSR_0EEEEEENS4_6LayoutINS5_IJSD_SD_SD_EEENS5_IJNSA_ILi0EEESW_SW_EEEEENS5_IJNS4_10UnderscoreESZ_SZ_EEEEENS4_28SM100_TMA_2SM_LOAD_MULTICASTENS4_14ComposedLayoutINS4_7SwizzleILi2ELi4ELi3EEENS4_18smem_ptr_flag_bitsILi16EEENSU_INS5_IJNSA_ILi8EEESI_EEENS5_IJSI_SD_EEEEEEEvNS4_8identityES12_S1C_vS1D_EENS_8epilogue10collective18CollectiveEpilogueINS1F_23Sm100TmaWarpSpecializedILi4ELi2ELi32ELb1ELb0EEEJNS5_IJNSA_ILi64EEESH_SI_EEENS5_IJNSU_IS1K_SD_EENSU_INS5_IJSI_SC_EEENS5_IJSD_SG_EEEEEEEESK_SL_SK_SL_NS1F_6fusion15FusionCallbacksIS1J_NS1R_17LinearCombinationISK_fSK_fLNS_15FloatRoundStyleE2EEES1L_S1Q_JEEENS4_5SM1004TMEM4LOAD26SM100_TMEM_LOAD_32dp32b32xENS4_13SM90_TMA_LOADES1C_NS4_39AutoVectorizingCopyWithAssumedAlignmentILi128EEENS4_14SM90_TMA_STOREES1C_S23_S23_EEEvvEEEEvNT_6ParamsE,"ax",@progbits
	.align	128
.text._ZN7cutlass13device_kernelINS_4gemm6kernel13GemmUniversalIN4cute5tupleIJiiiiEEENS1_10collective13CollectiveMmaINS1_35MainloopSm100TmaUmmaWarpSpecializedILi16ELi2ELi4ENS5_IJNS4_1CILi4EEENSA_ILi2EEENSA_ILi1EEEEEEEENS5_IJNSA_ILi128EEENSA_ILi256EEENSA_ILi32EEEEEENS_6half_tENS5_IJlSD_lEEESK_SL_NS4_8TiledMMAINS4_8MMA_AtomIJNS4_26SM100_MMA_F16BF16_2x1SM_SSISK_SK_fLi128ELi256ELNS4_4UMMA5MajorE0ELSQ_0ELNSP_7ScaleInE0ELSR_0EEEEEENS4_6LayoutINS5_IJSD_SD_SD_EEENS5_IJNSA_ILi0EEESW_SW_EEEEENS5_IJNS4_10UnderscoreESZ_SZ_EEEEENS4_28SM100_TMA_2SM_LOAD_MULTICASTENS4_14ComposedLayoutINS4_7SwizzleILi2ELi4ELi3EEENS4_18smem_ptr_flag_bitsILi16EEENSU_INS5_IJNSA_ILi8EEESI_EEENS5_IJSI_SD_EEEEEEEvNS4_8identityES12_S1C_vS1D_EENS_8epilogue10collective18CollectiveEpilogueINS1F_23Sm100TmaWarpSpecializedILi4ELi2ELi32ELb1ELb0EEEJNS5_IJNSA_ILi64EEESH_SI_EEENS5_IJNSU_IS1K_SD_EENSU_INS5_IJSI_SC_EEENS5_IJSD_SG_EEEEEEEESK_SL_SK_SL_NS1F_6fusion15FusionCallbacksIS1J_NS1R_17LinearCombinationISK_fSK_fLNS_15FloatRoundStyleE2EEES1L_S1Q_JEEENS4_5SM1004TMEM4LOAD26SM100_TMEM_LOAD_32dp32b32xENS4_13SM90_TMA_LOADES1C_NS4_39AutoVectorizingCopyWithAssumedAlignmentILi128EEENS4_14SM90_TMA_STOREES1C_S23_S23_EEEvvEEEEvNT_6ParamsE:
        .type           _ZN7cutlass13device_kernelINS_4gemm6kernel13GemmUniversalIN4cute5tupleIJiiiiEEENS1_10collective13CollectiveMmaINS1_35MainloopSm100TmaUmmaWarpSpecializedILi16ELi2ELi4ENS5_IJNS4_1CILi4EEENSA_ILi2EEENSA_ILi1EEEEEEEENS5_IJNSA_ILi128EEENSA_ILi256EEENSA_ILi32EEEEEENS_6half_tENS5_IJlSD_lEEESK_SL_NS4_8TiledMMAINS4_8MMA_AtomIJNS4_26SM100_MMA_F16BF16_2x1SM_SSISK_SK_fLi128ELi256ELNS4_4UMMA5MajorE0ELSQ_0ELNSP_7ScaleInE0ELSR_0EEEEEENS4_6LayoutINS5_IJSD_SD_SD_EEENS5_IJNSA_ILi0EEESW_SW_EEEEENS5_IJNS4_10UnderscoreESZ_SZ_EEEEENS4_28SM100_TMA_2SM_LOAD_MULTICASTENS4_14ComposedLayoutINS4_7SwizzleILi2ELi4ELi3EEENS4_18smem_ptr_flag_bitsILi16EEENSU_INS5_IJNSA_ILi8EEESI_EEENS5_IJSI_SD_EEEEEEEvNS4_8identityES12_S1C_vS1D_EENS_8epilogue10collective18CollectiveEpilogueINS1F_23Sm100TmaWarpSpecializedILi4ELi2ELi32ELb1ELb0EEEJNS5_IJNSA_ILi64EEESH_SI_EEENS5_IJNSU_IS1K_SD_EENSU_INS5_IJSI_SC_EEENS5_IJSD_SG_EEEEEEEESK_SL_SK_SL_NS1F_6fusion15FusionCallbacksIS1J_NS1R_17LinearCombinationISK_fSK_fLNS_15FloatRoundStyleE2EEES1L_S1Q_JEEENS4_5SM1004TMEM4LOAD26SM100_TMEM_LOAD_32dp32b32xENS4_13SM90_TMA_LOADES1C_NS4_39AutoVectorizingCopyWithAssumedAlignmentILi128EEENS4_14SM90_TMA_STOREES1C_S23_S23_EEEvvEEEEvNT_6ParamsE,@function
        .size           _ZN7cutlass13device_kernelINS_4gemm6kernel13GemmUniversalIN4cute5tupleIJiiiiEEENS1_10collective13CollectiveMmaINS1_35MainloopSm100TmaUmmaWarpSpecializedILi16ELi2ELi4ENS5_IJNS4_1CILi4EEENSA_ILi2EEENSA_ILi1EEEEEEEENS5_IJNSA_ILi128EEENSA_ILi256EEENSA_ILi32EEEEEENS_6half_tENS5_IJlSD_lEEESK_SL_NS4_8TiledMMAINS4_8MMA_AtomIJNS4_26SM100_MMA_F16BF16_2x1SM_SSISK_SK_fLi128ELi256ELNS4_4UMMA5MajorE0ELSQ_0ELNSP_7ScaleInE0ELSR_0EEEEEENS4_6LayoutINS5_IJSD_SD_SD_EEENS5_IJNSA_ILi0EEESW_SW_EEEEENS5_IJNS4_10UnderscoreESZ_SZ_EEEEENS4_28SM100_TMA_2SM_LOAD_MULTICASTENS4_14ComposedLayoutINS4_7SwizzleILi2ELi4ELi3EEENS4_18smem_ptr_flag_bitsILi16EEENSU_INS5_IJNSA_ILi8EEESI_EEENS5_IJSI_SD_EEEEEEEvNS4_8identityES12_S1C_vS1D_EENS_8epilogue10collective18CollectiveEpilogueINS1F_23Sm100TmaWarpSpecializedILi4ELi2ELi32ELb1ELb0EEEJNS5_IJNSA_ILi64EEESH_SI_EEENS5_IJNSU_IS1K_SD_EENSU_INS5_IJSI_SC_EEENS5_IJSD_SG_EEEEEEEESK_SL_SK_SL_NS1F_6fusion15FusionCallbacksIS1J_NS1R_17LinearCombinationISK_fSK_fLNS_15FloatRoundStyleE2EEES1L_S1Q_JEEENS4_5SM1004TMEM4LOAD26SM100_TMEM_LOAD_32dp32b32xENS4_13SM90_TMA_LOADES1C_NS4_39AutoVectorizingCopyWithAssumedAlignmentILi128EEENS4_14SM90_TMA_STOREES1C_S23_S23_EEEvvEEEEvNT_6ParamsE,(.L_x_234 - _ZN7cutlass13device_kernelINS_4gemm6kernel13GemmUniversalIN4cute5tupleIJiiiiEEENS1_10collective13CollectiveMmaINS1_35MainloopSm100TmaUmmaWarpSpecializedILi16ELi2ELi4ENS5_IJNS4_1CILi4EEENSA_ILi2EEENSA_ILi1EEEEEEEENS5_IJNSA_ILi128EEENSA_ILi256EEENSA_ILi32EEEEEENS_6half_tENS5_IJlSD_lEEESK_SL_NS4_8TiledMMAINS4_8MMA_AtomIJNS4_26SM100_MMA_F16BF16_2x1SM_SSISK_SK_fLi128ELi256ELNS4_4UMMA5MajorE0ELSQ_0ELNSP_7ScaleInE0ELSR_0EEEEEENS4_6LayoutINS5_IJSD_SD_SD_EEENS5_IJNSA_ILi0EEESW_SW_EEEEENS5_IJNS4_10UnderscoreESZ_SZ_EEEEENS4_28SM100_TMA_2SM_LOAD_MULTICASTENS4_14ComposedLayoutINS4_7SwizzleILi2ELi4ELi3EEENS4_18smem_ptr_flag_bitsILi16EEENSU_INS5_IJNSA_ILi8EEESI_EEENS5_IJSI_SD_EEEEEEEvNS4_8identityES12_S1C_vS1D_EENS_8epilogue10collective18CollectiveEpilogueINS1F_23Sm100TmaWarpSpecializedILi4ELi2ELi32ELb1ELb0EEEJNS5_IJNSA_ILi64EEESH_SI_EEENS5_IJNSU_IS1K_SD_EENSU_INS5_IJSI_SC_EEENS5_IJSD_SG_EEEEEEEESK_SL_SK_SL_NS1F_6fusion15FusionCallbacksIS1J_NS1R_17LinearCombinationISK_fSK_fLNS_15FloatRoundStyleE2EEES1L_S1Q_JEEENS4_5SM1004TMEM4LOAD26SM100_TMEM_LOAD_32dp32b32xENS4_13SM90_TMA_LOADES1C_NS4_39AutoVectorizingCopyWithAssumedAlignmentILi128EEENS4_14SM90_TMA_STOREES1C_S23_S23_EEEvvEEEEvNT_6ParamsE)
        .other          _ZN7cutlass13device_kernelINS_4gemm6kernel13GemmUniversalIN4cute5tupleIJiiiiEEENS1_10collective13CollectiveMmaINS1_35MainloopSm100TmaUmmaWarpSpecializedILi16ELi2ELi4ENS5_IJNS4_1CILi4EEENSA_ILi2EEENSA_ILi1EEEEEEEENS5_IJNSA_ILi128EEENSA_ILi256EEENSA_ILi32EEEEEENS_6half_tENS5_IJlSD_lEEESK_SL_NS4_8TiledMMAINS4_8MMA_AtomIJNS4_26SM100_MMA_F16BF16_2x1SM_SSISK_SK_fLi128ELi256ELNS4_4UMMA5MajorE0ELSQ_0ELNSP_7ScaleInE0ELSR_0EEEEEENS4_6LayoutINS5_IJSD_SD_SD_EEENS5_IJNSA_ILi0EEESW_SW_EEEEENS5_IJNS4_10UnderscoreESZ_SZ_EEEEENS4_28SM100_TMA_2SM_LOAD_MULTICASTENS4_14ComposedLayoutINS4_7SwizzleILi2ELi4ELi3EEENS4_18smem_ptr_flag_bitsILi16EEENSU_INS5_IJNSA_ILi8EEESI_EEENS5_IJSI_SD_EEEEEEEvNS4_8identityES12_S1C_vS1D_EENS_8epilogue10collective18CollectiveEpilogueINS1F_23Sm100TmaWarpSpecializedILi4ELi2ELi32ELb1ELb0EEEJNS5_IJNSA_ILi64EEESH_SI_EEENS5_IJNSU_IS1K_SD_EENSU_INS5_IJSI_SC_EEENS5_IJSD_SG_EEEEEEEESK_SL_SK_SL_NS1F_6fusion15FusionCallbacksIS1J_NS1R_17LinearCombinationISK_fSK_fLNS_15FloatRoundStyleE2EEES1L_S1Q_JEEENS4_5SM1004TMEM4LOAD26SM100_TMEM_LOAD_32dp32b32xENS4_13SM90_TMA_LOADES1C_NS4_39AutoVectorizingCopyWithAssumedAlignmentILi128EEENS4_14SM90_TMA_STOREES1C_S23_S23_EEEvvEEEEvNT_6ParamsE,@"STO_CUDA_ENTRY STV_DEFAULT"
_ZN7cutlass13device_kernelINS_4gemm6kernel13GemmUniversalIN4cute5tupleIJiiiiEEENS1_10collective13CollectiveMmaINS1_35MainloopSm100TmaUmmaWarpSpecializedILi16ELi2ELi4ENS5_IJNS4_1CILi4EEENSA_ILi2EEENSA_ILi1EEEEEEEENS5_IJNSA_ILi128EEENSA_ILi256EEENSA_ILi32EEEEEENS_6half_tENS5_IJlSD_lEEESK_SL_NS4_8TiledMMAINS4_8MMA_AtomIJNS4_26SM100_MMA_F16BF16_2x1SM_SSISK_SK_fLi128ELi256ELNS4_4UMMA5MajorE0ELSQ_0ELNSP_7ScaleInE0ELSR_0EEEEEENS4_6LayoutINS5_IJSD_SD_SD_EEENS5_IJNSA_ILi0EEESW_SW_EEEEENS5_IJNS4_10UnderscoreESZ_SZ_EEEEENS4_28SM100_TMA_2SM_LOAD_MULTICASTENS4_14ComposedLayoutINS4_7SwizzleILi2ELi4ELi3EEENS4_18smem_ptr_flag_bitsILi16EEENSU_INS5_IJNSA_ILi8EEESI_EEENS5_IJSI_SD_EEEEEEEvNS4_8identityES12_S1C_vS1D_EENS_8epilogue10collective18CollectiveEpilogueINS1F_23Sm100TmaWarpSpecializedILi4ELi2ELi32ELb1ELb0EEEJNS5_IJNSA_ILi64EEESH_SI_EEENS5_IJNSU_IS1K_SD_EENSU_INS5_IJSI_SC_EEENS5_IJSD_SG_EEEEEEEESK_SL_SK_SL_NS1F_6fusion15FusionCallbacksIS1J_NS1R_17LinearCombinationISK_fSK_fLNS_15FloatRoundStyleE2EEES1L_S1Q_JEEENS4_5SM1004TMEM4LOAD26SM100_TMEM_LOAD_32dp32b32xENS4_13SM90_TMA_LOADES1C_NS4_39AutoVectorizingCopyWithAssumedAlignmentILi128EEENS4_14SM90_TMA_STOREES1C_S23_S23_EEEvvEEEEvNT_6ParamsE:
[----:B------:R-:W1:Y:S01]  /*0000*/  LDC R1, c[0x0][0x37c] ;  /* 0x0000df00ff017b82 */ /* 0x000e620000000800 */
[----:B------:R-:W2:Y:S01]  /*0010*/  S2R R98, SR_TID.X ;  /* 0x0000000000627919 */ /* 0x000ea20000002100 */
[----:B------:R-:W3:Y:S06]  /*0020*/  LDCU.64 UR8, c[0x0][0x890] ;  /* 0x00011200ff0877ac */ /* 0x000eec0008000a00 */
[----:B------:R-:W4:Y:S01]  /*0030*/  S2UR UR4, SR_CgaCtaId ;  /* 0x00000000000479c3 */ /* 0x000f220000008800 */
[----:B------:R-:W-:Y:S02]  /*0040*/  PRMT R84, RZ, 0x7610, R84 ;  /* 0x00007610ff547816 */ /* 0x000fe40000000054 */
[----:B------:R-:W-:-:S02]  /*0050*/  ELECT P0, URZ, PT ;  /* 0x0000000000ff782f */ /* 0x000fc40003800000 */
[----:B---3--:R-:W-:-:S04]  /*0060*/  ISETP.NE.U32.AND P1, PT, RZ, UR8, PT ;  /* 0x00000008ff007c0c */ /* 0x008fc8000bf25070 */
[----:B------:R-:W-:Y:S01]  /*0070*/  ISETP.NE.AND.EX P2, PT, RZ, UR9, PT, P1 ;  /* 0x00000009ff007c0c */ /* 0x000fe2000bf45310 */
[----:B----4-:R-:W-:Y:S02]  /*0080*/  ULOP3.LUT UR34, UR4, 0x1, URZ, 0xc0, !UPT ;  /* 0x0000000104227892 */ /* 0x010fe4000f8ec0ff */
[----:B------:R-:W-:Y:S01]  /*0090*/  ULOP3.LUT UR33, UR4, 0x1, URZ, 0x3c, !UPT ;  /* 0x0000000104217892 */ /* 0x000fe2000f8e3cff */
[----:B--2---:R-:W-:-:S05]  /*00a0*/  SHF.R.U32.HI R85, RZ, 0x5, R98 ;  /* 0x00000005ff557819 */ /* 0x004fca0000011662 */
[----:B------:R-:W2:Y:S02]  /*00b0*/  SHFL.IDX PT, R0, R85, RZ, 0x1f ;  /* 0x00001fff55007589 */ /* 0x000ea400000e0000 */
[----:B--2---:R-:W-:Y:S02]  /*00c0*/  R2UR UR22, R0 ;  /* 0x00000000001672ca */ /* 0x004fe400000e0000 */
[----:B-1----:R-:W-:-:S13]  /*00d0*/  @P2 BRA `(.L_x_0) ;  /* 0x0000000000302947 */ /* 0x002fda0003800000 */
[----:B------:R-:W1:Y:S02]  /*00e0*/  LDCU.64 UR4, c[0x0][0x888] ;  /* 0x00011100ff0477ac */ /* 0x000e640008000a00 */
[----:B-1----:R-:W-:-:S04]  /*00f0*/  UISETP.NE.U32.AND UP0, UPT, UR4, URZ, UPT ;  /* 0x000000ff0400728c */ /* 0x002fc8000bf05070 */
[----:B------:R-:W-:-:S09]  /*0100*/  UISETP.NE.AND.EX UP0, UPT, UR5, URZ, UPT, UP0 ;  /* 0x000000ff0500728c */ /* 0x000fd2000bf05300 */
[----:B------:R-:W-:Y:S05]  /*0110*/  BRA.U !UP0, `(.L_x_1) ;  /* 0x0000000108147547 */ /* 0x000fea000b800000 */
[----:B------:R-:W1:Y:S01]  /*0120*/  LDC.64 R2, c[0x0][0x888] ;  /* 0x00022200ff027b82 */ /* 0x000e620000000a00 */
[----:B------:R-:W1:Y:S02]  /*0130*/  LDCU.64 UR4, c[0x0][0x358] ;  /* 0x00006b00ff0477ac */ /* 0x000e640008000a00 */
[----:B-1----:R1:W5:Y:S01]  /*0140*/  LDG.E R41, desc[UR4][R2.64] ;  /* 0x0000000402297981 */ /* 0x002362000c1e1900 */
[----:B------:R-:W-:Y:S01]  /*0150*/  HFMA2 R84, -RZ, RZ, 0, 5.9604644775390625e-08 ;  /* 0x00000001ff547431 */ /* 0x000fe200000001ff */
[----:B------:R-:W-:Y:S05]  /*0160*/  BRA `(.L_x_0) ;  /* 0x00000000000c7947 */ /* 0x000fea0003800000 */
.L_x_1:
[----:B------:R-:W1:Y:S01]  /*0170*/  LDCU UR4, c[0x0][0x880] ;  /* 0x00011000ff0477ac */ /* 0x000e620008000800 */
[----:B------:R-:W-:Y:S01]  /*0180*/  HFMA2 R84, -RZ, RZ, 0, 5.9604644775390625e-08 ;  /* 0x00000001ff547431 */ /* 0x000fe200000001ff */
[----:B-1----:R-:W-:-:S07]  /*0190*/  MOV R41, UR4 ;  /* 0x0000000400297c02 */ /* 0x002fce0008000f00 */
.L_x_0:
[----:B------:R-:W2:Y:S02]  /*01a0*/  LDCU.64 UR4, c[0x0][0x8b0] ;  /* 0x00011600ff0477ac */ /* 0x000ea40008000a00 */
[----:B--2---:R-:W-:-:S04]  /*01b0*/  UISETP.NE.U32.AND UP0, UPT, UR4, URZ, UPT ;  /* 0x000000ff0400728c */ /* 0x004fc8000bf05070 */
[----:B------:R-:W-:-:S09]  /*01c0*/  UISETP.NE.AND.EX UP0, UPT, UR5, URZ, UPT, UP0 ;  /* 0x000000ff0500728c */ /* 0x000fd2000bf05300 */
[----:B------:R-:W-:Y:S05]  /*01d0*/  BRA.U UP0, `(.L_x_2) ;  /* 0x0000000100287547 */ /* 0x000fea000b800000 */
[----:B------:R-:W2:Y:S02]  /*01e0*/  LDCU.64 UR4, c[0x0][0x8a8] ;  /* 0x00011500ff0477ac */ /* 0x000ea40008000a00 */
[----:B--2---:R-:W-:-:S04]  /*01f0*/  UISETP.NE.U32.AND UP0, UPT, UR4, URZ, UPT ;  /* 0x000000ff0400728c */ /* 0x004fc8000bf05070 */
[----:B------:R-:W-:-:S09]  /*0200*/  UISETP.NE.AND.EX UP0, UPT, UR5, URZ, UPT, UP0 ;  /* 0x000000ff0500728c */ /* 0x000fd2000bf05300 */
[----:B------:R-:W-:Y:S05]  /*0210*/  BRA.U !UP0, `(.L_x_3) ;  /* 0x0000000108107547 */ /* 0x000fea000b800000 */
[----:B------:R-:W2:Y:S01]  /*0220*/  LDC.64 R38, c[0x0][0x8a8] ;  /* 0x00022a00ff267b82 */ /* 0x000ea20000000a00 */
[----:B------:R-:W2:Y:S02]  /*0230*/  LDCU.64 UR4, c[0x0][0x358] ;  /* 0x00006b00ff0477ac */ /* 0x000ea40008000a00 */
[----:B--2---:R2:W5:Y:S01]  /*0240*/  LDG.E R38, desc[UR4][R38.64] ;  /* 0x0000000426267981 */ /* 0x004562000c1e1900 */
[----:B------:R-:W-:Y:S05]  /*0250*/  BRA `(.L_x_2) ;  /* 0x0000000000087947 */ /* 0x000fea0003800000 */
.L_x_3:
[----:B------:R-:W2:Y:S02]  /*0260*/  LDCU UR4, c[0x0][0x8a0] ;  /* 0x00011400ff0477ac */ /* 0x000ea40008000800 */
[----:B--2---:R-:W-:Y:S02]  /*0270*/  MOV R38, UR4 ;  /* 0x0000000400267c02 */ /* 0x004fe40008000f00 */
.L_x_2:
[----:B------:R-:W-:Y:S01]  /*0280*/  IMAD.U32 R0, RZ, RZ, UR22 ;  /* 0x00000016ff007e24 */ /* 0x000fe2000f8e00ff */
[----:B------:R-:W-:Y:S04]  /*0290*/  BSSY.RECONVERGENT B0, `(.L_x_4) ;  /* 0x000000c000007945 */ /* 0x000fe80003800200 */
[C---:B------:R-:W-:Y:S02]  /*02a0*/  ISETP.NE.OR P3, PT, R0.reuse, 0x1, !P0 ;  /* 0x000000010000780c */ /* 0x040fe40004765670 */
[----:B------:R-:W-:-:S11]  /*02b0*/  ISETP.NE.OR P2, PT, R0, 0x3, !P0 ;  /* 0x000000030000780c */ /* 0x000fd60004745670 */
[----:B------:R-:W-:Y:S05]  /*02c0*/  @P3 BRA `(.L_x_5) ;  /* 0x0000000000203947 */ /* 0x000fea0003800000 */
[----:B------:R-:W3:Y:S02]  /*02d0*/  LDCU.64 UR4, c[0x0][0x348] ;  /* 0x00006900ff0477ac */ /* 0x000ee40008000a00 */
[----:B---3--:R-:W-:Y:S02]  /*02e0*/  UIADD3 UR6, UP1, UPT, UR4, 0x80, URZ ;  /* 0x0000008004067890 */ /* 0x008fe4000ff3e0ff */
[----:B------:R-:W-:Y:S02]  /*02f0*/  UIADD3 UR4, UP0, UPT, UR4, 0x180, URZ ;  /* 0x0000018004047890 */ /* 0x000fe4000ff1e0ff */
[----:B------:R-:W-:Y:S02]  /*0300*/  UIADD3.X UR7, UPT, UPT, URZ, UR5, URZ, UP1, !UPT ;  /* 0x00000005ff077290 */ /* 0x000fe40008ffe4ff */
[----:B------:R-:W-:-:S07]  /*0310*/  UIADD3.X UR5, UPT, UPT, URZ, UR5, URZ, UP0, !UPT ;  /* 0x00000005ff057290 */ /* 0x000fce00087fe4ff */
[----:B------:R3:W-:Y:S02]  /*0320*/  UTMACCTL.PF [UR6] ;  /* 0x00000000060079b9 */ /* 0x0007e40008040000 */
[----:B------:R3:W-:Y:S02]  /*0330*/  UTMACCTL.PF [UR4] ;  /* 0x00000000040079b9 */ /* 0x0007e40008040000 */
[----:B---3--:R-:W-:Y:S01]  /*0340*/  NOP ;  /* 0x0000000000007918 */ /* 0x008fe20000000000 */
.L_x_5:
[----:B------:R-:W-:Y:S05]  /*0350*/  BSYNC.RECONVERGENT B0 ;  /* 0x0000000000007941 */ /* 0x000fea0003800200 */
.L_x_4:
[----:B------:R-:W-:Y:S04]  /*0360*/  BSSY.RECONVERGENT B0, `(.L_x_6) ;  /* 0x000000a000007945 */ /* 0x000fe80003800200 */
        /* <DEDUP_REMOVED lines=9> */
.L_x_7:
[----:B------:R-:W-:Y:S05]  /*0400*/  BSYNC.RECONVERGENT B0 ;  /* 0x0000000000007941 */ /* 0x000fea0003800200 */
.L_x_6:
[----:B------:R-:W3:Y:S01]  /*0410*/  LDCU.64 UR4, c[0x0][0x888] ;  /* 0x00011100ff0477ac */ /* 0x000ee20008000a00 */
[----:B------:R-:W-:Y:S01]  /*0420*/  ISETP.NE.AND.EX P1, PT, RZ, UR9, PT, P1 ;  /* 0x00000009ff007c0c */ /* 0x000fe2000bf25310 */
[----:B------:R-:W-:Y:S01]  /*0430*/  UPLOP3.LUT UP5, UPT, UPT, UPT, UPT, 0x80, 0x8 ;  /* 0x000000000008789c */ /* 0x000fe20003faf070 */
[----:B---3--:R-:W-:-:S04]  /*0440*/  ISETP.NE.U32.AND P2, PT, RZ, UR4, PT ;  /* 0x00000004ff007c0c */ /* 0x008fc8000bf45070 */
[----:B------:R-:W-:-:S13]  /*0450*/  ISETP.NE.AND.EX P2, PT, RZ, UR5, PT, P2 ;  /* 0x00000005ff007c0c */ /* 0x000fda000bf45320 */
[----:B------:R-:W-:Y:S05]  /*0460*/  @P2 BRA P1, `(.L_x_8) ;  /* 0x0000000000282947 */ /* 0x000fea0000800000 */
[----:B------:R-:W-:Y:S01]  /*0470*/  UISETP.NE.U32.AND UP0, UPT, UR8, URZ, UPT ;  /* 0x000000ff0800728c */ /* 0x000fe2000bf05070 */
[----:B-----5:R-:W-:Y:S01]  /*0480*/  FSETP.NEU.AND P1, PT, R41, RZ, PT ;  /* 0x000000ff2900720b */ /* 0x020fe20003f2d000 */
[----:B------:R-:W-:Y:S02]  /*0490*/  UISETP.NE.U32.AND UP2, UPT, UR4, URZ, UPT ;  /* 0x000000ff0400728c */ /* 0x000fe4000bf45070 */
[----:B------:R-:W-:Y:S02]  /*04a0*/  UISETP.NE.AND.EX UP1, UPT, UR9, URZ, UPT, UP0 ;  /* 0x000000ff0900728c */ /* 0x000fe4000bf25300 */
[----:B------:R-:W-:-:S04]  /*04b0*/  UISETP.NE.AND.EX UP0, UPT, UR5, URZ, UPT, UP2 ;  /* 0x000000ff0500728c */ /* 0x000fc8000bf05320 */
[----:B------:R-:W-:-:S04]  /*04c0*/  USEL UR4, URZ, 0xffffffff, UP0 ;  /* 0xffffffffff047887 */ /* 0x000fc80008000000 */
[----:B------:R-:W-:Y:S01]  /*04d0*/  VOTEU.ANY UP0, P1 ;  /* 0x0000000000ff7886 */ /* 0x000fe20000800100 */
[----:B------:R-:W-:-:S04]  /*04e0*/  @!UP1 USEL UR4, URZ, 0xffffffff, UP0 ;  /* 0xffffffffff049887 */ /* 0x000fc80008000000 */
[----:B------:R-:W-:-:S04]  /*04f0*/  ULOP3.LUT UR4, UR4, 0x1, URZ, 0xc0, !UPT ;  /* 0x0000000104047892 */ /* 0x000fc8000f8ec0ff */
[----:B------:R-:W-:-:S11]  /*0500*/  UISETP.NE.U32.AND UP5, UPT, UR4, 0x1, UPT ;  /* 0x000000010400788c */ /* 0x000fd6000bfa5070 */
.L_x_8:
[----:B------:R-:W3:Y:S01]  /*0510*/  SHFL.IDX PT, R0, R85, RZ, 0x1f ;  /* 0x00001fff55007589 */ /* 0x000ee200000e0000 */
[----:B------:R-:W-:-:S04]  /*0520*/  UISETP.NE.AND UP0, UPT, UR22, 0x2, UPT ;  /* 0x000000021600788c */ /* 0x000fc8000bf05270 */
[----:B------:R-:W-:Y:S02]  /*0530*/  UISETP.EQ.AND UP1, UPT, UR34, URZ, !UP0 ;  /* 0x000000ff2200728c */ /* 0x000fe4000c722270 */
[----:B------:R-:W-:-:S04]  /*0540*/  USEL UR53, URZ, 0x1, UP0 ;  /* 0x00000001ff357887 */ /* 0x000fc80008000000 */
[----:B------:R-:W-:Y:S02]  /*0550*/  PLOP3.LUT P3, PT, P0, PT, UP1, 0x80, 0x8 ;  /* 0x000000000008781c */ /* 0x000fe4000076f018 */
[----:B---3--:R-:W-:-:S13]  /*0560*/  ISETP.NE.AND P1, PT, R0, RZ, PT ;  /* 0x000000ff0000720c */ /* 0x008fda0003f25270 */
[----:B------:R-:W-:Y:S05]  /*0570*/  @P1 BRA `(.L_x_9) ;  /* 0x0000000000c41947 */ /* 0x000fea0003800000 */
[----:B------:R-:W-:Y:S01]  /*0580*/  ELECT P1, URZ, PT ;  /* 0x0000000000ff782f */ /* 0x000fe20003820000 */
[----:B------:R-:W-:-:S12]  /*0590*/  BSSY.RECONVERGENT B0, `(.L_x_9) ;  /* 0x000002f000007945 */ /* 0x000fd80003800200 */
[----:B------:R-:W-:Y:S05]  /*05a0*/  @!P1 BRA `(.L_x_10) ;  /* 0x0000000000b49947 */ /* 0x000fea0003800000 */
[----:B------:R-:W3:Y:S01]  /*05b0*/  S2UR UR5, SR_CgaCtaId ;  /* 0x00000000000579c3 */ /* 0x000ee20000008800 */
[----:B------:R-:W-:Y:S01]  /*05c0*/  UMOV UR4, 0x400 ;  /* 0x0000040000047882 */ /* 0x000fe20000000000 */
[----:B------:R-:W-:Y:S01]  /*05d0*/  UMOV UR8, 0x1 ;  /* 0x0000000100087882 */ /* 0x000fe20000000000 */
[----:B------:R-:W-:Y:S01]  /*05e0*/  UMOV UR6, 0x3 ;  /* 0x0000000300067882 */ /* 0x000fe20000000000 */
[----:B------:R-:W-:-:S04]  /*05f0*/  UIADD3 UR8, UPT, UPT, -UR8, 0x100000, URZ ;  /* 0x0010000008087890 */ /* 0x000fc8000fffe1ff */
[----:B------:R-:W-:Y:S02]  /*0600*/  USHF.L.U32 UR9, UR8, 0xb, URZ ;  /* 0x0000000b08097899 */ /* 0x000fe400080006ff */
[----:B------:R-:W-:Y:S02]  /*0610*/  USHF.L.U32 UR8, UR8, 0x1, URZ ;  /* 0x0000000108087899 */ /* 0x000fe400080006ff */
[----:B------:R-:W-:-:S04]  /*0620*/  UIADD3 UR6, UPT, UPT, -UR6, 0x100000, URZ ;  /* 0x0010000006067890 */ /* 0x000fc8000fffe1ff */
[----:B------:R-:W-:Y:S02]  /*0630*/  USHF.L.U32 UR7, UR6, 0xb, URZ ;  /* 0x0000000b06077899 */ /* 0x000fe400080006ff */
[----:B------:R-:W-:Y:S02]  /*0640*/  USHF.L.U32 UR6, UR6, 0x1, URZ ;  /* 0x0000000106067899 */ /* 0x000fe400080006ff */
[----:B---3--:R-:W-:Y:S01]  /*0650*/  ULEA UR4, UR5, UR4, 0x18 ;  /* 0x0000000405047291 */ /* 0x008fe2000f8ec0ff */
[----:B------:R-:W3:Y:S11]  /*0660*/  FENCE.VIEW.ASYNC.S ;  /* 0x00000000000073c6 */ /* 0x000ef60000000000 */
[----:B---3--:R3:W4:Y:S01]  /*0670*/  SYNCS.EXCH.64 URZ, [UR4], UR8 ;  /* 0x0000000804ff75b2 */ /* 0x0087220008000100 */
[----:B------:R3:W1:Y:S01]  /*0680*/  SYNCS.EXCH.64 URZ, [UR4+0x80], UR6 ;  /* 0x0000800604ff75b2 */ /* 0x0006620008000100 */
        /* <DEDUP_REMOVED lines=29> */
[----:B------:R3:W1:Y:S02]  /*0860*/  SYNCS.EXCH.64 URZ, [UR4+0xf8], UR6 ;  /* 0x0000f80604ff75b2 */ /* 0x0006640008000100 */
[----:B---34-:R-:W-:Y:S01]  /*0870*/  NOP ;  /* 0x0000000000007918 */ /* 0x018fe20000000000 */
.L_x_10:
[----:B------:R-:W-:Y:S05]  /*0880*/  BSYNC.RECONVERGENT B0 ;  /* 0x0000000000007941 */ /* 0x000fea0003800200 */
.L_x_9:
[----:B------:R-:W3:Y:S01]  /*0890*/  SHFL.IDX PT, R0, R85, RZ, 0x1f ;  /* 0x00001fff55007589 */ /* 0x000ee200000e0000 */
[----:B------:R-:W-:Y:S01]  /*08a0*/  NOP ;  /* 0x0000000000007918 */ /* 0x000fe20000000000 */
[----:B---3--:R-:W-:-:S13]  /*08b0*/  ISETP.NE.AND P1, PT, R0, 0x1, PT ;  /* 0x000000010000780c */ /* 0x008fda0003f25270 */
[----:B------:R-:W-:Y:S05]  /*08c0*/  @P1 BRA `(.L_x_11) ;  /* 0x0000000000581947 */ /* 0x000fea0003800000 */
        /* <DEDUP_REMOVED lines=9> */
[----:B------:R-:W-:Y:S01]  /*0960*/  USHF.L.U32 UR6, UR6, 0x1, URZ ;  /* 0x0000000106067899 */ /* 0x000fe200080006ff */
[----:B------:R-:W-:Y:S01]  /*0970*/  ELECT P1, URZ, PT ;  /* 0x0000000000ff782f */ /* 0x000fe20003820000 */
[----:B---3--:R-:W-:Y:S01]  /*0980*/  ULEA UR4, UR5, UR4, 0x18 ;  /* 0x0000000405047291 */ /* 0x008fe2000f8ec0ff */
[----:B------:R-:W3:Y:S11]  /*0990*/  FENCE.VIEW.ASYNC.S ;  /* 0x00000000000073c6 */ /* 0x000ef60000000000 */
[----:B---3--:R3:W4:Y:S01]  /*09a0*/  SYNCS.EXCH.64 URZ, [UR4+0x100], UR8 ;  /* 0x0001000804ff75b2 */ /* 0x0087220008000100 */
[----:B------:R3:W1:Y:S01]  /*09b0*/  SYNCS.EXCH.64 URZ, [UR4+0x120], UR6 ;  /* 0x0001200604ff75b2 */ /* 0x0006620008000100 */
[----:B------:R3:W1:Y:S01]  /*09c0*/  SYNCS.EXCH.64 URZ, [UR4+0x108], UR8 ;  /* 0x0001080804ff75b2 */ /* 0x0006620008000100 */
[----:B------:R3:W1:Y:S01]  /*09d0*/  SYNCS.EXCH.64 URZ, [UR4+0x128], UR6 ;  /* 0x0001280604ff75b2 */ /* 0x0006620008000100 */
[----:B------:R3:W1:Y:S01]  /*09e0*/  SYNCS.EXCH.64 URZ, [UR4+0x110], UR8 ;  /* 0x0001100804ff75b2 */ /* 0x0006620008000100 */
[----:B------:R3:W1:Y:S01]  /*09f0*/  SYNCS.EXCH.64 URZ, [UR4+0x130], UR6 ;  /* 0x0001300604ff75b2 */ /* 0x0006620008000100 */
[----:B------:R3:W1:Y:S01]  /*0a00*/  SYNCS.EXCH.64 URZ, [UR4+0x118], UR8 ;  /* 0x0001180804ff75b2 */ /* 0x0006620008000100 */
[----:B------:R3:W1:Y:S01]  /*0a10*/  SYNCS.EXCH.64 URZ, [UR4+0x138], UR6 ;  /* 0x0001380604ff75b2 */ /* 0x0006620008000100 */
[----:B------:R-:W-:Y:S01]  /*0a20*/  NOP ;  /* 0x0000000000007918 */ /* 0x000fe20000000000 */
.L_x_11:
[----:B------:R-:W2:Y:S01]  /*0a30*/  SHFL.IDX PT, R0, R85, RZ, 0x1f ;  /* 0x00001fff55007589 */ /* 0x000ea200000e0000 */
[----:B------:R-:W-:Y:S01]  /*0a40*/  NOP ;  /* 0x0000000000007918 */ /* 0x000fe20000000000 */
[----:B--2---:R-:W-:-:S13]  /*0a50*/  ISETP.NE.AND P1, PT, R0, 0x3, PT ;  /* 0x000000030000780c */ /* 0x004fda0003f25270 */
[----:B------:R-:W-:Y:S05]  /*0a60*/  @P1 BRA `(.L_x_12) ;  /* 0x0000000000301947 */ /* 0x000fea0003800000 */
[----:B---3--:R-:W2:Y:S01]  /*0a70*/  S2UR UR6, SR_CgaCtaId ;  /* 0x00000000000679c3 */ /* 0x008ea20000008800 */
[----:B------:R-:W-:Y:S01]  /*0a80*/  UMOV UR4, 0x400 ;  /* 0x0000040000047882 */ /* 0x000fe20000000000 */
[----:B------:R-:W-:Y:S01]  /*0a90*/  UMOV UR5, 0x20 ;  /* 0x0000002000057882 */ /* 0x000fe20000000000 */
[----:B------:R-:W-:Y:S01]  /*0aa0*/  ELECT P1, URZ, PT ;  /* 0x0000000000ff782f */ /* 0x000fe20003820000 */
[----:B--2---:R-:W-:Y:S02]  /*0ab0*/  ULEA UR6, UR6, UR4, 0x18 ;  /* 0x0000000406067291 */ /* 0x004fe4000f8ec0ff */
[----:B------:R-:W-:-:S04]  /*0ac0*/  UIADD3 UR4, UPT, UPT, -UR5, 0x100000, URZ ;  /* 0x0010000005047890 */ /* 0x000fc8000fffe1ff */
[----:B------:R-:W-:Y:S02]  /*0ad0*/  USHF.L.U32 UR5, UR4, 0xb, URZ ;  /* 0x0000000b04057899 */ /* 0x000fe400080006ff */
[----:B------:R-:W-:Y:S01]  /*0ae0*/  USHF.L.U32 UR4, UR4, 0x1, URZ ;  /* 0x0000000104047899 */ /* 0x000fe200080006ff */
[----:B------:R-:W2:Y:S11]  /*0af0*/  FENCE.VIEW.ASYNC.S ;  /* 0x00000000000073c6 */ /* 0x000eb60000000000 */
[----:B--2---:R2:W3:Y:S01]  /*0b00*/  SYNCS.EXCH.64 URZ, [UR6+0x140], UR4 ;  /* 0x0001400406ff75b2 */ /* 0x0044e20008000100 */
[----:B------:R2:W1:Y:S01]  /*0b10*/  SYNCS.EXCH.64 URZ, [UR6+0x148], UR4 ;  /* 0x0001480406ff75b2 */ /* 0x0004620008000100 */
[----:B------:R-:W-:Y:S01]  /*0b20*/  NOP ;  /* 0x0000000000007918 */ /* 0x000fe20000000000 */
.L_x_12:
[----:B------:R-:W4:Y:S01]  /*0b30*/  SHFL.IDX PT, R0, R85, RZ, 0x1f ;  /* 0x00001fff55007589 */ /* 0x000f2200000e0000 */
[----:B------:R-:W-:Y:S01]  /*0b40*/  NOP ;  /* 0x0000000000007918 */ /* 0x000fe20000000000 */
[----:B----4-:R-:W-:-:S13]  /*0b50*/  ISETP.NE.AND P1, PT, R0, 0x4, PT ;  /* 0x000000040000780c */ /* 0x010fda0003f25270 */
[----:B------:R-:W-:Y:S05]  /*0b60*/  @P1 BRA `(.L_x_13) ;  /* 0x00000000004c1947 */ /* 0x000fea0003800000 */
[----:B--2---:R-:W2:Y:S01]  /*0b70*/  S2UR UR5, SR_CgaCtaId ;  /* 0x00000000000579c3 */ /* 0x004ea20000008800 */
[----:B---3--:R-:W-:Y:S01]  /*0b80*/  UMOV UR4, 0x720 ;  /* 0x0000072000047882 */ /* 0x008fe20000000000 */
[----:B------:R-:W-:Y:S01]  /*0b90*/  UMOV UR6, 0x400 ;  /* 0x0000040000067882 */ /* 0x000fe20000000000 */
[----:B------:R-:W-:Y:S01]  /*0ba0*/  USEL UR4, UR4, 0x620, UP5 ;  /* 0x0000062004047887 */ /* 0x000fe2000a800000 */
[----:B------:R-:W-:Y:S01]  /*0bb0*/  UMOV UR8, 0x1 ;  /* 0x0000000100087882 */ /* 0x000fe20000000000 */
[----:B------:R-:W-:Y:S01]  /*0bc0*/  ELECT P1, URZ, PT ;  /* 0x0000000000ff782f */ /* 0x000fe20003820000 */
[----:B------:R-:W-:-:S04]  /*0bd0*/  UIADD3 UR8, UPT, UPT, -UR8, 0x100000, URZ ;  /* 0x0010000008087890 */ /* 0x000fc8000fffe1ff */
[----:B------:R-:W-:Y:S02]  /*0be0*/  USHF.L.U32 UR9, UR8, 0xb, URZ ;  /* 0x0000000b08097899 */ /* 0x000fe400080006ff */
[----:B------:R-:W-:Y:S02]  /*0bf0*/  USHF.L.U32 UR8, UR8, 0x1, URZ ;  /* 0x0000000108087899 */ /* 0x000fe400080006ff */
[----:B--2---:R-:W-:Y:S02]  /*0c00*/  ULEA UR6, UR5, UR6, 0x18 ;  /* 0x0000000605067291 */ /* 0x004fe4000f8ec0ff */
[----:B------:R-:W-:-:S04]  /*0c10*/  UIADD3 UR4, UPT, UPT, -UR4, 0x100000, URZ ;  /* 0x0010000004047890 */ /* 0x000fc8000fffe1ff */
[----:B------:R-:W-:Y:S02]  /*0c20*/  USHF.L.U32 UR5, UR4, 0xb, URZ ;  /* 0x0000000b04057899 */ /* 0x000fe400080006ff */
[----:B------:R-:W-:Y:S01]  /*0c30*/  USHF.L.U32 UR4, UR4, 0x1, URZ ;  /* 0x0000000104047899 */ /* 0x000fe200080006ff */
[----:B------:R-:W2:Y:S03]  /*0c40*/  FENCE.VIEW.ASYNC.S ;  /* 0x00000000000073c6 */ /* 0x000ea60000000000 */
[----:B--2---:R4:W2:Y:S08]  /*0c50*/  SYNCS.EXCH.64 URZ, [UR6+0x150], UR8 ;  /* 0x0001500806ff75b2 */ /* 0x0048b00008000100 */
[----:B------:R4:W3:Y:S01]  /*0c60*/  SYNCS.EXCH.64 URZ, [UR6+0x160], UR4 ;  /* 0x0001600406ff75b2 */ /* 0x0008e20008000100 */
[----:B------:R4:W1:Y:S01]  /*0c70*/  SYNCS.EXCH.64 URZ, [UR6+0x158], UR8 ;  /* 0x0001580806ff75b2 */ /* 0x0008620008000100 */
[----:B------:R4:W1:Y:S02]  /*0c80*/  SYNCS.EXCH.64 URZ, [UR6+0x168], UR4 ;  /* 0x0001680406ff75b2 */ /* 0x0008640008000100 */
[----:B----4-:R-:W-:Y:S01]  /*0c90*/  NOP ;  /* 0x0000000000007918 */ /* 0x010fe20000000000 */
.L_x_13:
[----:B------:R-:W4:Y:S01]  /*0ca0*/  SHFL.IDX PT, R0, R85, RZ, 0x1f ;  /* 0x00001fff55007589 */ /* 0x000f2200000e0000 */
[----:B------:R-:W-:Y:S01]  /*0cb0*/  NOP ;  /* 0x0000000000007918 */ /* 0x000fe20000000000 */
[----:B----4-:R-:W-:-:S13]  /*0cc0*/  ISETP.NE.AND P1, PT, R0, 0x5, PT ;  /* 0x000000050000780c */ /* 0x010fda0003f25270 */
[----:B------:R-:W-:Y:S05]  /*0cd0*/  @P1 BRA `(.L_x_14) ;  /* 0x0000000000581947 */ /* 0x000fea0003800000 */
[----:B--2---:R-:W2:Y:S01]  /*0ce0*/  S2UR UR5, SR_CgaCtaId ;  /* 0x00000000000579c3 */ /* 0x004ea20000008800 */
[----:B---3--:R-:W-:Y:S01]  /*0cf0*/  UMOV UR4, 0x400 ;  /* 0x0000040000047882 */ /* 0x008fe20000000000 */
        /* <DEDUP_REMOVED lines=9> */
[----:B--2---:R-:W-:Y:S01]  /*0d90*/  ULEA UR4, UR5, UR4, 0x18 ;  /* 0x0000000405047291 */ /* 0x004fe2000f8ec0ff */
[----:B------:R-:W2:Y:S11]  /*0da0*/  FENCE.VIEW.ASYNC.S ;  /* 0x00000000000073c6 */ /* 0x000eb60000000000 */
[----:B--2---:R4:W2:Y:S01]  /*0db0*/  SYNCS.EXCH.64 URZ, [UR4+0x170], UR6 ;  /* 0x0001700604ff75b2 */ /* 0x0048a20008000100 */
[----:B------:R4:W3:Y:S01]  /*0dc0*/  SYNCS.EXCH.64 URZ, [UR4+0x190], UR8 ;  /* 0x0001900804ff75b2 */ /* 0x0008e20008000100 */
[----:B------:R4:W1:Y:S01]  /*0dd0*/  SYNCS.EXCH.64 URZ, [UR4+0x178], UR6 ;  /* 0x0001780604ff75b2 */ /* 0x0008620008000100 */
[----:B------:R4:W1:Y:S01]  /*0de0*/  SYNCS.EXCH.64 URZ, [UR4+0x198], UR8 ;  /* 0x0001980804ff75b2 */ /* 0x0008620008000100 */
[----:B------:R4:W1:Y:S01]  /*0df0*/  SYNCS.EXCH.64 URZ, [UR4+0x180], UR6 ;  /* 0x0001800604ff75b2 */ /* 0x0008620008000100 */
[----:B------:R4:W1:Y:S01]  /*0e00*/  SYNCS.EXCH.64 URZ, [UR4+0x1a0], UR8 ;  /* 0x0001a00804ff75b2 */ /* 0x0008620008000100 */
[----:B------:R4:W1:Y:S01]  /*0e10*/  SYNCS.EXCH.64 URZ, [UR4+0x188], UR6 ;  /* 0x0001880604ff75b2 */ /* 0x0008620008000100 */
[----:B------:R4:W1:Y:S02]  /*0e20*/  SYNCS.EXCH.64 URZ, [UR4+0x1a8], UR8 ;  /* 0x0001a80804ff75b2 */ /* 0x0008640008000100 */
[----:B----4-:R-:W-:Y:S01]  /*0e30*/  NOP ;  /* 0x0000000000007918 */ /* 0x010fe20000000000 */
.L_x_14:
[----:B------:R-:W4:Y:S01]  /*0e40*/  SHFL.IDX PT, R0, R85, RZ, 0x1f ;  /* 0x00001fff55007589 */ /* 0x000f2200000e0000 */
[----:B------:R-:W-:Y:S01]  /*0e50*/  ISETP.NE.OR P0, PT, RZ, UR22, !P0 ;  /* 0x00000016ff007c0c */ /* 0x000fe2000c705670 */
[----:B------:R-:W-:Y:S01]  /*0e60*/  NOP ;  /* 0x0000000000007918 */ /* 0x000fe20000000000 */
[----:B----4-:R-:W-:-:S13]  /*0e70*/  ISETP.NE.AND P1, PT, R0, 0x3, PT ;  /* 0x000000030000780c */ /* 0x010fda0003f25270 */
[----:B------:R-:W-:Y:S05]  /*0e80*/  @P1 BRA `(.L_x_15) ;  /* 0x0000000000381947 */ /* 0x000fea0003800000 */
[----:B--2---:R-:W2:Y:S01]  /*0e90*/  S2UR UR5, SR_CgaCtaId ;  /* 0x00000000000579c3 */ /* 0x004ea20000008800 */
[----:B---3--:R-:W-:Y:S01]  /*0ea0*/  UMOV UR4, 0x400 ;  /* 0x0000040000047882 */ /* 0x008fe20000000000 */
[----:B------:R-:W-:Y:S01]  /*0eb0*/  UMOV UR6, 0x20 ;  /* 0x0000002000067882 */ /* 0x000fe20000000000 */
[----:B------:R-:W-:Y:S01]  /*0ec0*/  ELECT P1, URZ, PT ;  /* 0x0000000000ff782f */ /* 0x000fe20003820000 */
[----:B------:R-:W-:-:S04]  /*0ed0*/  UIADD3 UR6, UPT, UPT, -UR6, 0x100000, URZ ;  /* 0x0010000006067890 */ /* 0x000fc8000fffe1ff */
[----:B------:R-:W-:Y:S02]  /*0ee0*/  USHF.L.U32 UR7, UR6, 0xb, URZ ;  /* 0x0000000b06077899 */ /* 0x000fe400080006ff */
[----:B------:R-:W-:Y:S02]  /*0ef0*/  USHF.L.U32 UR6, UR6, 0x1, URZ ;  /* 0x0000000106067899 */ /* 0x000fe400080006ff */
[----:B--2---:R-:W-:Y:S01]  /*0f00*/  ULEA UR4, UR5, UR4, 0x18 ;  /* 0x0000000405047291 */ /* 0x004fe2000f8ec0ff */
[----:B------:R-:W2:Y:S11]  /*0f10*/  FENCE.VIEW.ASYNC.S ;  /* 0x00000000000073c6 */ /* 0x000eb60000000000 */
[----:B--2---:R4:W2:Y:S01]  /*0f20*/  SYNCS.EXCH.64 URZ, [UR4+0x1b0], UR6 ;  /* 0x0001b00604ff75b2 */ /* 0x0048a20008000100 */
[----:B------:R4:W3:Y:S01]  /*0f30*/  SYNCS.EXCH.64 URZ, [UR4+0x1c0], UR6 ;  /* 0x0001c00604ff75b2 */ /* 0x0008e20008000100 */
[----:B------:R4:W1:Y:S01]  /*0f40*/  SYNCS.EXCH.64 URZ, [UR4+0x1b8], UR6 ;  /* 0x0001b80604ff75b2 */ /* 0x0008620008000100 */
[----:B------:R4:W1:Y:S02]  /*0f50*/  SYNCS.EXCH.64 URZ, [UR4+0x1c8], UR6 ;  /* 0x0001c80604ff75b2 */ /* 0x0008640008000100 */
[----:B----4-:R-:W-:Y:S01]  /*0f60*/  NOP ;  /* 0x0000000000007918 */ /* 0x010fe20000000000 */
.L_x_15:
[----:B---3--:R-:W3:Y:S01]  /*0f70*/  S2UR UR7, SR_CgaCtaId ;  /* 0x00000000000779c3 */ /* 0x008ee20000008800 */
[----:B------:R-:W-:Y:S01]  /*0f80*/  VOTEU.ALL UP0, P0 ;  /* 0x0000000000ff7886 */ /* 0x000fe20000000000 */
[----:B--2---:R-:W-:Y:S01]  /*0f90*/  UMOV UR4, 0x20 ;  /* 0x0000002000047882 */ /* 0x004fe20000000000 */
[----:B------:R-:W2:Y:S01]  /*0fa0*/  LDCU UR35, c[0x0][0x36c] ;  /* 0x00006d80ff2377ac */ /* 0x000ea20008000800 */
[----:B------:R-:W-:Y:S01]  /*0fb0*/  NOP ;  /* 0x0000000000007918 */ /* 0x000fe20000000000 */
[----:B------:R-:W-:Y:S01]  /*0fc0*/  LOP3.LUT R0, R98, 0x1f, RZ, 0xc0, !PT ;  /* 0x0000001f62007812 */ /* 0x000fe200078ec0ff */
[----:B------:R-:W-:Y:S01]  /*0fd0*/  @!UP0 UMOV UR6, 0x400 ;  /* 0x0000040000068882 */ /* 0x000fe20000000000 */
[----:B------:R-:W-:-:S04]  /*0fe0*/  @!UP0 UIADD3 UR4, UPT, UPT, -UR4, 0x100000, URZ ;  /* 0x0010000004048890 */ /* 0x000fc8000fffe1ff */
[----:B------:R-:W-:Y:S02]  /*0ff0*/  @!UP0 USHF.L.U32 UR5, UR4, 0xb, URZ ;  /* 0x0000000b04058899 */ /* 0x000fe400080006ff */
[----:B------:R-:W-:Y:S02]  /*1000*/  @!UP0 USHF.L.U32 UR4, UR4, 0x1, URZ ;  /* 0x0000000104048899 */ /* 0x000fe400080006ff */
[----:B------:R-:W-:Y:S02]  /*1010*/  UISETP.NE.AND UP6, UPT, UR22, URZ, UPT ;  /* 0x000000ff1600728c */ /* 0x000fe4000bfc5270 */
[----:B--2---:R-:W-:Y:S02]  /*1020*/  UISETP.EQ.U32.AND UP1, UPT, UR35, 0x1, UPT ;  /* 0x000000012300788c */ /* 0x004fe4000bf22070 */
[----:B---3--:R-:W-:Y:S01]  /*1030*/  @!UP0 ULEA UR6, UR7, UR6, 0x18 ;  /* 0x0000000607068291 */ /* 0x008fe2000f8ec0ff */
[----:B------:R-:W-:Y:S01]  /*1040*/  VOTEU.ALL UP0, P0 ;  /* 0x0000000000ff7886 */ /* 0x000fe20000000000 */
[----:B------:R-:W2:Y:S10]  /*1050*/  FENCE.VIEW.ASYNC.S ;  /* 0x00000000000073c6 */ /* 0x000eb40000000000 */
[----:B--2---:R2:W3:Y:S01]  /*1060*/  @!UP0 SYNCS.EXCH.64 URZ, [UR6+0x1d0], UR4 ;  /* 0x0001d00406ff85b2 */ /* 0x0044e20008000100 */
[----:B------:R-:W-:Y:S05]  /*1070*/  BRA.U !UP1, `(.L_x_16) ;  /* 0x0000000109087547 */ /* 0x000fea000b800000 */
[----:B-1-3--:R-:W-:Y:S01]  /*1080*/  UCGABAR_ARV ;  /* 0x00000000000079c7 */ /* 0x00afe20008000000 */
[----:B------:R-:W-:Y:S05]  /*1090*/  BRA `(.L_x_17) ;  /* 0x0000000000047947 */ /* 0x000fea0003800000 */
.L_x_16:
[----:B-1-3--:R-:W-:Y:S01]  /*10a0*/  NOP ;  /* 0x0000000000007918 */ /* 0x00afe20000000000 */
.L_x_17:
[----:B------:R-:W1:Y:S01]  /*10b0*/  S2UR UR31, SR_CTAID.X ;  /* 0x00000000001f79c3 */ /* 0x000e620000002500 */
[----:B------:R-:W-:-:S05]  /*10c0*/  CS2R.32 R87, SR_CgaSize ;  /* 0x0000000000577805 */ /* 0x000fca0000008a00 */
[----:B------:R-:W-:-:S05]  /*10d0*/  IMAD R87, R87, -0xa0, RZ ;  /* 0xffffff6057577824 */ /* 0x000fca00078e02ff */
[----:B--2---:R-:W-:-:S14]  /*10e0*/  R2UR UR5, R87 ;  /* 0x00000000570572ca */ /* 0x004fdc00000e0000 */
[----:B------:R-:W2:Y:S01]  /*10f0*/  LDCU UR5, c[0x0][UR5+0x2b0] ;  /* 0x00005600050577ac */ /* 0x000ea20008000800 */
[----:B------:R-:W-:-:S05]  /*1100*/  CS2R.32 R87, SR_CgaSize ;  /* 0x0000000000577805 */ /* 0x000fca0000008a00 */
[----:B------:R-:W-:-:S05]  /*1110*/  IMAD R87, R87, -0xa0, RZ ;  /* 0xffffff6057577824 */ /* 0x000fca00078e02ff */
[----:B------:R-:W-:-:S14]  /*1120*/  R2UR UR4, R87 ;  /* 0x00000000570472ca */ /* 0x000fdc00000e0000 */
[----:B------:R-:W3:Y:S01]  /*1130*/  LDCU UR4, c[0x0][UR4+0x2b4] ;  /* 0x00005680040477ac */ /* 0x000ee20008000800 */
[----:B------:R-:W4:Y:S01]  /*1140*/  S2UR UR26, SR_CTAID.Y ;  /* 0x00000000001a79c3 */ /* 0x000f220000002600 */
[----:B------:R-:W-:-:S05]  /*1150*/  CS2R.32 R87, SR_CgaSize ;  /* 0x0000000000577805 */ /* 0x000fca0000008a00 */
[----:B------:R-:W-:-:S05]  /*1160*/  IMAD R87, R87, -0xa0, RZ ;  /* 0xffffff6057577824 */ /* 0x000fca00078e02ff */
[----:B------:R-:W-:-:S14]  /*1170*/  R2UR UR8, R87 ;  /* 0x00000000570872ca */ /* 0x000fdc00000e0000 */
[----:B------:R-:W3:Y:S01]  /*1180*/  LDCU UR8, c[0x0][UR8+0x2a0] ;  /* 0x00005400080877ac */ /* 0x000ee20008000800 */
[----:B------:R-:W-:-:S05]  /*1190*/  CS2R.32 R87, SR_CgaSize ;  /* 0x0000000000577805 */ /* 0x000fca0000008a00 */
[----:B------:R-:W-:-:S05]  /*11a0*/  IMAD R87, R87, -0xa0, RZ ;  /* 0xffffff6057577824 */ /* 0x000fca00078e02ff */
[----:B------:R-:W-:-:S14]  /*11b0*/  R2UR UR9, R87 ;  /* 0x00000000570972ca */ /* 0x000fdc00000e0000 */
[----:B------:R-:W3:Y:S01]  /*11c0*/  LDCU UR9, c[0x0][UR9+0x2a4] ;  /* 0x00005480090977ac */ /* 0x000ee20008000800 */
[----:B------:R-:W3:Y:S01]  /*11d0*/  S2UR UR10, SR_CgaCtaId ;  /* 0x00000000000a79c3 */ /* 0x000ee20000008800 */
[----:B------:R-:W3:Y:S01]  /*11e0*/  LDCU UR23, c[0x0][0xb24] ;  /* 0x00016480ff1777ac */ /* 0x000ee20008000800 */
[----:B------:R-:W3:Y:S01]  /*11f0*/  LDCU UR45, c[0x0][0xb24] ;  /* 0x00016480ff2d77ac */ /* 0x000ee20008000800 */
[----:B-1----:R-:W-:Y:S01]  /*1200*/  I2FP.F32.U32 R3, UR31 ;  /* 0x0000001f00037c45 */ /* 0x002fe20008201000 */
[----:B------:R-:W1:Y:S04]  /*1210*/  LDCU UR29, c[0x0][0xb30] ;  /* 0x00016600ff1d77ac */ /* 0x000e680008000800 */
[----:B--2---:R-:W-:Y:S01]  /*1220*/  FMUL R3, R3, UR5 ;  /* 0x0000000503037c20 */ /* 0x004fe20008400000 */
[----:B------:R-:W-:Y:S01]  /*1230*/  UMOV UR13, 0x11 ;  /* 0x00000011000d7882 */ /* 0x000fe20000000000 */
[----:B------:R-:W-:Y:S01]  /*1240*/  UMOV UR14, 0x5 ;  /* 0x00000005000e7882 */ /* 0x000fe20000000000 */
[----:B----4-:R-:W-:-:S03]  /*1250*/  I2FP.F32.U32 R2, UR26 ;  /* 0x0000001a00027c45 */ /* 0x010fc60008201000 */
[----:B------:R-:W2:Y:S02]  /*1260*/  F2I.U32.TRUNC.NTZ R3, R3 ;  /* 0x0000000300037305 */ /* 0x000ea4000020f000 */
[----:B---3--:R-:W-:Y:S01]  /*1270*/  FMUL R2, R2, UR4 ;  /* 0x0000000402027c20 */ /* 0x008fe20008400000 */
[----:B------:R-:W-:Y:S02]  /*1280*/  ULOP3.LUT UR4, UR10, 0x4, URZ, 0xc0, !UPT ;  /* 0x000000040a047892 */ /* 0x000fe4000f8ec0ff */
[----:B------:R-:W-:-:S03]  /*1290*/  ULOP3.LUT UR7, UR10, 0x3, URZ, 0xc0, !UPT ;  /* 0x000000030a077892 */ /* 0x000fc6000f8ec0ff */
[----:B------:R-:W3:Y:S01]  /*12a0*/  F2I.U32.TRUNC.NTZ R2, R2 ;  /* 0x0000000200027305 */ /* 0x000ee2000020f000 */
[----:B------:R-:W-:Y:S02]  /*12b0*/  ULOP3.LUT UR4, UR4, 0x1, UR10, 0xf8, !UPT ;  /* 0x0000000104047892 */ /* 0x000fe4000f8ef80a */
[----:B------:R-:W-:Y:S02]  /*12c0*/  UISETP.GT.U32.AND UP1, UPT, UR7, 0xffff, UPT ;  /* 0x0000ffff0700788c */ /* 0x000fe4000bf24070 */
[----:B------:R-:W-:Y:S01]  /*12d0*/  UISETP.GT.U32.AND UP0, UPT, UR4, 0xffff, UPT ;  /* 0x0000ffff0400788c */ /* 0x000fe2000bf04070 */
[----:B--2---:R-:W-:Y:S01]  /*12e0*/  R2UR UR5, R3 ;  /* 0x00000000030572ca */ /* 0x004fe200000e0000 */
[----:B------:R-:W-:Y:S01]  /*12f0*/  USHF.R.U32.HI UR12, URZ, 0x1, UR10 ;  /* 0x00000001ff0c7899 */ /* 0x000fe2000801160a */
[----:B------:R-:W-:Y:S01]  /*1300*/  PRMT R3, RZ, 0x7610, R3 ;  /* 0x00007610ff037816 */ /* 0x000fe20000000003 */
[----:B------:R-:W-:Y:S02]  /*1310*/  USEL UR24, UR4, 0xffff, !UP0 ;  /* 0x0000ffff04187887 */ /* 0x000fe4000c000000 */
[----:B------:R-:W-:-:S02]  /*1320*/  USHF.R.U32.HI UR11, URZ, 0x2, UR10 ;  /* 0x00000002ff0b7899 */ /* 0x000fc4000801160a */
[----:B------:R-:W-:Y:S01]  /*1330*/  USHF.L.U32 UR30, UR10, 0x8, URZ ;  /* 0x000000080a1e7899 */ /* 0x000fe200080006ff */
[----:B---3--:R-:W-:Y:S01]  /*1340*/  R2UR UR6, R2 ;  /* 0x00000000020672ca */ /* 0x008fe200000e0000 */
[----:B------:R-:W-:Y:S01]  /*1350*/  USHF.L.U32 UR27, UR10, 0xa, URZ ;  /* 0x0000000a0a1b7899 */ /* 0x000fe200080006ff */
[----:B------:R-:W-:Y:S01]  /*1360*/  PRMT R2, RZ, 0x7610, R2 ;  /* 0x00007610ff027816 */ /* 0x000fe20000000002 */
[----:B------:R-:W-:Y:S02]  /*1370*/  USEL UR25, UR7, 0xffff, !UP1 ;  /* 0x0000ffff07197887 */ /* 0x000fe4000c800000 */
[----:B------:R-:W-:-:S04]  /*1380*/  UIADD3 UR5, UPT, UPT, -UR5, URZ, URZ ;  /* 0x000000ff05057290 */ /* 0x000fc8000fffe1ff */
[----:B------:R-:W-:-:S04]  /*1390*/  UIMAD UR5, UR8, UR5, UR31 ;  /* 0x00000005080572a4 */ /* 0x000fc8000f8e021f */
[----:B------:R-:W-:Y:S02]  /*13a0*/  UIADD3 UR4, UPT, UPT, -UR6, URZ, URZ ;  /* 0x000000ff06047290 */ /* 0x000fe4000fffe1ff */
[----:B------:R-:W-:Y:S02]  /*13b0*/  IMAD.U32 R87, RZ, RZ, UR5 ;  /* 0x00000005ff577e24 */ /* 0x000fe4000f8e00ff */
[----:B------:R-:W-:-:S06]  /*13c0*/  UIMAD UR4, UR9, UR4, UR26 ;  /* 0x00000004090472a4 */ /* 0x000fcc000f8e021a */
[----:B------:R-:W-:Y:S01]  /*13d0*/  IMAD.U32 R86, RZ, RZ, UR4 ;  /* 0x00000004ff567e24 */ /* 0x000fe2000f8e00ff */
[----:B-1----:R-:W-:Y:S06]  /*13e0*/  BRA.U UP6, `(.L_x_18) ;  /* 0x00000001066c7547 */ /* 0x002fec000b800000 */
[----:B------:R-:W-:Y:S02]  /*13f0*/  R2UR UR15, R86 ;  /* 0x00000000560f72ca */ /* 0x000fe400000e0000 */
[----:B------:R-:W-:-:S11]  /*1400*/  R2UR UR5, R87 ;  /* 0x00000000570572ca */ /* 0x000fd600000e0000 */
[----:B------:R-:W-:Y:S02]  /*1410*/  UISETP.NE.AND UP0, UPT, UR15, URZ, UPT ;  /* 0x000000ff0f00728c */ /* 0x000fe4000bf05270 */
[----:B------:R-:W-:Y:S02]  /*1420*/  UISETP.NE.AND UP2, UPT, UR15, 0x1, UPT ;  /* 0x000000010f00788c */ /* 0x000fe4000bf45270 */
[----:B------:R-:W-:Y:S02]  /*1430*/  ULOP3.LUT UR4, UR5, 0x2, URZ, 0x3c, !UPT ;  /* 0x0000000205047892 */ /* 0x000fe4000f8e3cff */
[----:B------:R-:W-:Y:S02]  /*1440*/  UISETP.GT.U32.AND UP4, UPT, UR5, 0x1, UP0 ;  /* 0x000000010500788c */ /* 0x000fe40008784070 */
[----:B------:R-:W-:Y:S02]  /*1450*/  UISETP.GT.U32.AND UP3, UPT, UR5, 0x1, UP2 ;  /* 0x000000010500788c */ /* 0x000fe40009764070 */
[----:B------:R-:W-:-:S02]  /*1460*/  UISETP.GT.U32.AND UP1, UPT, UR4, 0x1, UP0 ;  /* 0x000000010400788c */ /* 0x000fc40008724070 */
[----:B------:R-:W-:Y:S02]  /*1470*/  ULOP3.LUT UR10, UR5, 0xfffffffe, URZ, 0xc0, !UPT ;  /* 0xfffffffe050a7892 */ /* 0x000fe4000f8ec0ff */
[----:B------:R-:W-:Y:S02]  /*1480*/  UISETP.GT.U32.AND UP0, UPT, UR4, 0x1, UP2 ;  /* 0x000000010400788c */ /* 0x000fe40009704070 */
[----:B------:R-:W-:Y:S02]  /*1490*/  USEL UR6, URZ, 0x1, UP4 ;  /* 0x00000001ff067887 */ /* 0x000fe4000a000000 */
[----:B------:R-:W-:Y:S02]  /*14a0*/  USEL UR5, URZ, 0x10, UP3 ;  /* 0x00000010ff057887 */ /* 0x000fe40009800000 */
[----:B------:R-:W-:Y:S02]  /*14b0*/  USEL UR4, URZ, 0x2, UP4 ;  /* 0x00000002ff047887 */ /* 0x000fe4000a000000 */
[----:B------:R-:W-:-:S02]  /*14c0*/  USEL UR9, URZ, 0x20, UP3 ;  /* 0x00000020ff097887 */ /* 0x000fc40009800000 */
[----:B------:R-:W-:Y:S02]  /*14d0*/  USEL UR8, URZ, 0x4, UP1 ;  /* 0x00000004ff087887 */ /* 0x000fe40008800000 */
[----:B------:R-:W-:Y:S02]  /*14e0*/  UIADD3 UR4, UPT, UPT, UR4, UR5, UR6 ;  /* 0x0000000504047290 */ /* 0x000fe4000fffe006 */
[----:B------:R-:W-:Y:S02]  /*14f0*/  USEL UR6, URZ, 0x8, UP1 ;  /* 0x00000008ff067887 */ /* 0x000fe40008800000 */
[----:B------:R-:W-:Y:S02]  /*1500*/  USEL UR7, URZ, 0x40, UP0 ;  /* 0x00000040ff077887 */ /* 0x000fe40008000000 */
[----:B------:R-:W-:Y:S02]  /*1510*/  UIADD3 UR5, UPT, UPT, UR8, UR9, UR4 ;  /* 0x0000000908057290 */ /* 0x000fe4000fffe004 */
[----:B------:R-:W-:-:S02]  /*1520*/  ULEA UR4, UR15, UR10, 0x2 ;  /* 0x0000000a0f047291 */ /* 0x000fc4000f8e10ff */
[----:B------:R-:W-:Y:S02]  /*1530*/  USEL UR8, URZ, 0x80, UP0 ;  /* 0x00000080ff087887 */ /* 0x000fe40008000000 */
[----:B------:R-:W-:-:S03]  /*1540*/  UIADD3 UR5, UPT, UPT, UR6, UR7, UR5 ;  /* 0x0000000706057290 */ /* 0x000fc6000fffe005 */
[----:B------:R-:W-:Y:S01]  /*1550*/  UMOV UR6, 0x3 ;  /* 0x0000000300067882 */ /* 0x000fe20000000000 */
[----:B------:R-:W-:Y:S02]  /*1560*/  UIADD3 UR5, UPT, UPT, UR5, UR8, URZ ;  /* 0x0000000805057290 */ /* 0x000fe4000fffe0ff */
[----:B------:R-:W-:-:S04]  /*1570*/  USHF.L.U32 UR4, UR6, UR4, URZ ;  /* 0x0000000406047299 */ /* 0x000fc800080006ff */
[----:B------:R-:W-:Y:S02]  /*1580*/  IMAD.U32 R3, RZ, RZ, UR5 ;  /* 0x00000005ff037e24 */ /* 0x000fe4000f8e00ff */
[----:B------:R-:W-:-:S07]  /*1590*/  IMAD.U32 R2, RZ, RZ, UR4 ;  /* 0x00000004ff027e24 */ /* 0x000fce000f8e00ff */
.L_x_18:
[----:B------:R-:W1:Y:S01]  /*15a0*/  S2UR UR36, SR_CTAID.Z ;  /* 0x00000000002479c3 */ /* 0x000e620000002700 */
[----:B------:R-:W-:Y:S02]  /*15b0*/  UISETP.GE.AND UP0, UPT, UR23, 0x1, UPT ;  /* 0x000000011700788c */ /* 0x000fe4000bf06270 */
[----:B------:R-:W-:Y:S02]  /*15c0*/  ULOP3.LUT UR25, UR25, 0xffff, URZ, 0xc0, !UPT ;  /* 0x0000ffff19197892 */ /* 0x000fe4000f8ec0ff */
[----:B------:R-:W-:Y:S02]  /*15d0*/  ULOP3.LUT UR24, UR24, 0xffff, URZ, 0xc0, !UPT ;  /* 0x0000ffff18187892 */ /* 0x000fe4000f8ec0ff */
[----:B------:R-:W-:Y:S02]  /*15e0*/  UISETP.NE.AND UP3, UPT, UR22, 0x2, UPT ;  /* 0x000000021600788c */ /* 0x000fe4000bf65270 */
[----:B------:R-:W-:Y:S02]  /*15f0*/  ULOP3.LUT UR48, UR12, 0x1, URZ, 0xc0, !UPT ;  /* 0x000000010c307892 */ /* 0x000fe4000f8ec0ff */
[----:B------:R-:W-:-:S02]  /*1600*/  ULOP3.LUT UR32, UR11, 0x1, URZ, 0xc0, !UPT ;  /* 0x000000010b207892 */ /* 0x000fc4000f8ec0ff */
[----:B------:R-:W-:Y:S02]  /*1610*/  ULOP3.LUT UR30, UR30, 0x400, URZ, 0xc0, !UPT ;  /* 0x000004001e1e7892 */ /* 0x000fe4000f8ec0ff */
[----:B------:R-:W-:Y:S02]  /*1620*/  ULOP3.LUT UR27, UR27, 0x800, URZ, 0xc0, !UPT ;  /* 0x000008001b1b7892 */ /* 0x000fe4000f8ec0ff */
[----:B------:R-:W-:Y:S02]  /*1630*/  USHF.L.U32 UR25, UR13, UR25, URZ ;  /* 0x000000190d197299 */ /* 0x000fe400080006ff */
[----:B------:R-:W-:Y:S01]  /*1640*/  USHF.L.U32 UR24, UR14, UR24, URZ ;  /* 0x000000180e187299 */ /* 0x000fe200080006ff */
[----:B------:R-:W-:Y:S01]  /*1650*/  UMOV UR20, UR31 ;  /* 0x0000001f00147c82 */ /* 0x000fe20008000000 */
[----:B------:R-:W-:Y:S10]  /*1660*/  BRA.U !UP0, `(.L_x_19) ;  /* 0x0000000108d47547 */ /* 0x000ff4000b800000 */
[----:B------:R-:W2:Y:S01]  /*1670*/  LDCU.128 UR12, c[0x0][0xb10] ;  /* 0x00016200ff0c77ac */ /* 0x000ea20008000c00 */
[----:B------:R-:W3:Y:S01]  /*1680*/  LDCU UR6, c[0x0][0x370] ;  /* 0x00006e00ff0677ac */ /* 0x000ee20008000800 */
[----:B------:R-:W4:Y:S01]  /*1690*/  LDCU UR5, c[0x0][0x374] ;  /* 0x00006e80ff0577ac */ /* 0x000f220008000800 */
[----:B------:R-:W1:Y:S01]  /*16a0*/  LDCU UR28, c[0x0][0xb0c] ;  /* 0x00016180ff1c77ac */ /* 0x000e620008000800 */
[----:B------:R-:W1:Y:S01]  /*16b0*/  LDCU UR4, c[0x0][0xb20] ;  /* 0x00016400ff0477ac */ /* 0x000e620008000800 */
[----:B------:R-:W1:Y:S01]  /*16c0*/  LDCU.64 UR8, c[0x0][0xb28] ;  /* 0x00016500ff0877ac */ /* 0x000e620008000a00 */
[----:B--2---:R-:W-:Y:S02]  /*16d0*/  UISETP.NE.AND UP0, UPT, UR14, 0x1, UPT ;  /* 0x000000010e00788c */ /* 0x004fe4000bf05270 */
[----:B----4-:R-:W-:Y:S02]  /*16e0*/  UIMAD.WIDE.U32 UR10, UR5, UR15, URZ ;  /* 0x0000000f050a72a5 */ /* 0x010fe4000f8e00ff */
[----:B---3--:R-:W-:-:S02]  /*16f0*/  UIMAD.WIDE.U32 UR18, UR6, UR12, URZ ;  /* 0x0000000c061272a5 */ /* 0x008fc4000f8e00ff */
[----:B-1----:R-:W-:Y:S02]  /*1700*/  UISETP.NE.AND UP1, UPT, UR28, 0x1, UPT ;  /* 0x000000011c00788c */ /* 0x002fe4000bf25270 */
[----:B------:R-:W-:Y:S01]  /*1710*/  UISETP.NE.AND UP2, UPT, UR23, 0x1, UPT ;  /* 0x000000011700788c */ /* 0x000fe2000bf45270 */
[----:B------:R-:W-:Y:S02]  /*1720*/  UMOV UR10, UR11 ;  /* 0x0000000b000a7c82 */ /* 0x000fe40008000000 */
[----:B------:R-:W-:Y:S01]  /*1730*/  UMOV UR18, UR19 ;  /* 0x0000001300127c82 */ /* 0x000fe20008000000 */
[----:B------:R-:W-:Y:S02]  /*1740*/  @UP0 USHF.R.U32.HI UR5, URZ, UR4, UR10 ;  /* 0x00000004ff050299 */ /* 0x000fe4000801160a */
[----:B------:R-:W-:Y:S02]  /*1750*/  UIMAD.WIDE.U32 UR20, UR26, UR15, URZ ;  /* 0x0000000f1a1472a5 */ /* 0x000fe4000f8e00ff */
[----:B------:R-:W-:-:S02]  /*1760*/  UIMAD.WIDE.U32 UR10, UR5, UR8, URZ ;  /* 0x00000008050a72a5 */ /* 0x000fc4000f8e00ff */
[----:B------:R-:W-:Y:S02]  /*1770*/  @UP1 USHF.R.U32.HI UR6, URZ, UR13, UR18 ;  /* 0x0000000dff061299 */ /* 0x000fe40008011612 */
[----:B------:R-:W-:Y:S02]  /*1780*/  UIMAD.WIDE.U32 UR16, UR31, UR12, URZ ;  /* 0x0000000c1f1072a5 */ /* 0x000fe4000f8e00ff */
[----:B------:R-:W-:Y:S01]  /*1790*/  UIMAD.WIDE.U32 UR18, UR6, UR8, URZ ;  /* 0x00000008061272a5 */ /* 0x000fe2000f8e00ff */
[----:B------:R-:W-:Y:S01]  /*17a0*/  UMOV UR20, UR21 ;  /* 0x0000001500147c82 */ /* 0x000fe20008000000 */
[----:B------:R-:W-:Y:S01]  /*17b0*/  UMOV UR10, UR11 ;  /* 0x0000000b000a7c82 */ /* 0x000fe20008000000 */
[----:B------:R-:W-:Y:S02]  /*17c0*/  USHF.R.U32.HI UR20, URZ, UR4, UR20 ;  /* 0x00000004ff147299 */ /* 0x000fe40008011614 */
[----:B------:R-:W-:Y:S02]  /*17d0*/  @UP2 USHF.R.U32.HI UR5, URZ, UR9, UR10 ;  /* 0x00000009ff052299 */ /* 0x000fe4000801160a */
[----:B------:R-:W-:Y:S01]  /*17e0*/  UMOV UR7, UR19 ;  /* 0x0000001300077c82 */ /* 0x000fe20008000000 */
[----:B------:R-:W-:Y:S01]  /*17f0*/  UMOV UR16, UR17 ;  /* 0x0000001100107c82 */ /* 0x000fe20008000000 */
[----:B------:R-:W-:-:S02]  /*1800*/  @UP2 USHF.R.U32.HI UR6, URZ, UR9, UR7 ;  /* 0x00000009ff062299 */ /* 0x000fc40008011607 */
[----:B------:R-:W-:Y:S02]  /*1810*/  USHF.R.U32.HI UR16, URZ, UR13, UR16 ;  /* 0x0000000dff107299 */ /* 0x000fe40008011610 */
[----:B------:R-:W-:Y:S02]  /*1820*/  USEL UR4, UR26, UR20, !UP0 ;  /* 0x000000141a047287 */ /* 0x000fe4000c000000 */
[----:B------:R-:W-:Y:S02]  /*1830*/  UIMAD UR7, UR5, UR23, URZ ;  /* 0x00000017050772a4 */ /* 0x000fe4000f8e02ff */
[----:B------:R-:W-:Y:S02]  /*1840*/  USEL UR5, UR31, UR16, !UP1 ;  /* 0x000000101f057287 */ /* 0x000fe4000c800000 */
[----:B------:R-:W-:Y:S02]  /*1850*/  UIMAD UR12, UR6, UR23, URZ ;  /* 0x00000017060c72a4 */ /* 0x000fe4000f8e02ff */
[----:B------:R-:W-:-:S02]  /*1860*/  UISETP.GE.AND UP0, UPT, UR4, UR7, UPT ;  /* 0x000000070400728c */ /* 0x000fc4000bf06270 */
[----:B------:R-:W-:Y:S02]  /*1870*/  UIMAD.WIDE.U32 UR10, UR4, UR8, URZ ;  /* 0x00000008040a72a5 */ /* 0x000fe4000f8e00ff */
[----:B------:R-:W-:Y:S02]  /*1880*/  UISETP.GE.OR UP0, UPT, UR5, UR12, UP0 ;  /* 0x0000000c0500728c */ /* 0x000fe40008706670 */
[----:B------:R-:W-:Y:S02]  /*1890*/  UIMAD.WIDE.U32 UR12, UR5, UR8, URZ ;  /* 0x00000008050c72a5 */ /* 0x000fe4000f8e00ff */
[----:B------:R-:W-:Y:S01]  /*18a0*/  UIADD3 UR10, UPT, UPT, -UR4, URZ, URZ ;  /* 0x000000ff040a7290 */ /* 0x000fe2000fffe1ff */
[----:B------:R-:W-:Y:S01]  /*18b0*/  UMOV UR8, UR11 ;  /* 0x0000000b00087c82 */ /* 0x000fe20008000000 */
[----:B------:R-:W-:Y:S02]  /*18c0*/  UIADD3 UR20, UPT, UPT, -UR5, URZ, URZ ;  /* 0x000000ff05147290 */ /* 0x000fe4000fffe1ff */
[----:B------:R-:W-:-:S03]  /*18d0*/  USHF.R.U32.HI UR8, URZ, UR9, UR8 ;  /* 0x00000009ff087299 */ /* 0x000fc60008011608 */
[----:B------:R-:W-:Y:S01]  /*18e0*/  @!UP0 UMOV UR7, UR13 ;  /* 0x0000000d00078c82 */ /* 0x000fe20008000000 */
[----:B------:R-:W-:Y:S02]  /*18f0*/  UIMAD UR26, UR14, UR10, UR26 ;  /* 0x0000000a0e1a72a4 */ /* 0x000fe4000f8e021a */
[----:B------:R-:W-:Y:S02]  /*1900*/  USEL UR8, UR4, UR8, !UP2 ;  /* 0x0000000804087287 */ /* 0x000fe4000d000000 */
[----:B------:R-:W-:Y:S02]  /*1910*/  @!UP0 USHF.R.U32.HI UR7, URZ, UR9, UR7 ;  /* 0x00000009ff078299 */ /* 0x000fe40008011607 */
[----:B------:R-:W-:Y:S02]  /*1920*/  UIADD3 UR9, UPT, UPT, -UR8, URZ, URZ ;  /* 0x000000ff08097290 */ /* 0x000fe4000fffe1ff */
[----:B------:R-:W-:Y:S02]  /*1930*/  @!UP0 USEL UR7, UR5, UR7, !UP2 ;  /* 0x0000000705078287 */ /* 0x000fe4000d000000 */
[----:B------:R-:W-:-:S02]  /*1940*/  UIMAD UR9, UR23, UR9, UR4 ;  /* 0x00000009170972a4 */ /* 0x000fc4000f8e0204 */
[----:B------:R-:W-:Y:S02]  /*1950*/  @!UP0 UIADD3 UR8, UPT, UPT, UR8, -UR7, URZ ;  /* 0x8000000708088290 */ /* 0x000fe4000fffe0ff */
[----:B------:R-:W-:Y:S02]  /*1960*/  @!UP0 UIMAD UR6, UR9, UR6, UR7 ;  /* 0x00000006090682a4 */ /* 0x000fe4000f8e0207 */
[----:B------:R-:W-:Y:S02]  /*1970*/  @!UP0 UIMAD UR4, UR8, UR23, UR5 ;  /* 0x00000017080482a4 */ /* 0x000fe4000f8e0205 */
[----:B------:R-:W-:Y:S02]  /*1980*/  UIMAD UR20, UR28, UR20, UR31 ;  /* 0x000000141c1472a4 */ /* 0x000fe4000f8e021f */
[----:B------:R-:W-:Y:S01]  /*1990*/  UIMAD UR26, UR4, UR14, UR26 ;  /* 0x0000000e041a72a4 */ /* 0x000fe2000f8e021a */
[----:B------:R-:W-:Y:S02]  /*19a0*/  @!UP0 UMOV UR5, UR6 ;  /* 0x0000000600058c82 */ /* 0x000fe40008000000 */
[----:B------:R-:W-:-:S12]  /*19b0*/  UIMAD UR20, UR5, UR28, UR20 ;  /* 0x0000001c051472a4 */ /* 0x000fd8000f8e0214 */
.L_x_19:
[----:B------:R-:W-:-:S09]  /*19c0*/  UISETP.NE.AND UP0, UPT, UR29, 0x1, UPT ;  /* 0x000000011d00788c */ /* 0x000fd2000bf05270 */
[----:B------:R-:W-:Y:S05]  /*19d0*/  BRA.U UP0, `(.L_x_20) ;  /* 0x0000000100447547 */ /* 0x000fea000b800000 */
[----:B------:R-:W2:Y:S01]  /*19e0*/  LDCU.128 UR8, c[0x0][0xb10] ;  /* 0x00016200ff0877ac */ /* 0x000ea20008000c00 */
[----:B------:R-:W3:Y:S01]  /*19f0*/  LDCU UR12, c[0x0][0xb0c] ;  /* 0x00016180ff0c77ac */ /* 0x000ee20008000800 */
[----:B------:R-:W4:Y:S01]  /*1a00*/  LDCU UR13, c[0x0][0xb20] ;  /* 0x00016400ff0d77ac */ /* 0x000f220008000800 */
[----:B--2---:R-:W-:Y:S02]  /*1a10*/  UIMAD.WIDE.U32 UR6, UR20, UR8, URZ ;  /* 0x00000008140672a5 */ /* 0x004fe4000f8e00ff */
[----:B------:R-:W-:Y:S02]  /*1a20*/  UIMAD.WIDE.U32 UR4, UR26, UR11, URZ ;  /* 0x0000000b1a0472a5 */ /* 0x000fe4000f8e00ff */
[----:B---3--:R-:W-:Y:S02]  /*1a30*/  UISETP.NE.AND UP1, UPT, UR12, 0x1, UPT ;  /* 0x000000010c00788c */ /* 0x008fe4000bf25270 */
[----:B------:R-:W-:Y:S01]  /*1a40*/  UISETP.NE.AND UP0, UPT, UR10, 0x1, UPT ;  /* 0x000000010a00788c */ /* 0x000fe2000bf05270 */
[----:B------:R-:W-:-:S02]  /*1a50*/  UMOV UR6, UR7 ;  /* 0x0000000700067c82 */ /* 0x000fc40008000000 */
[----:B------:R-:W-:Y:S01]  /*1a60*/  UMOV UR4, UR5 ;  /* 0x0000000500047c82 */ /* 0x000fe20008000000 */
[----:B------:R-:W-:Y:S02]  /*1a70*/  USHF.R.U32.HI UR6, URZ, UR9, UR6 ;  /* 0x00000009ff067299 */ /* 0x000fe40008011606 */
[----:B----4-:R-:W-:Y:S02]  /*1a80*/  USHF.R.U32.HI UR4, URZ, UR13, UR4 ;  /* 0x0000000dff047299 */ /* 0x010fe40008011604 */
[----:B------:R-:W-:Y:S02]  /*1a90*/  USEL UR5, UR20, UR6, !UP1 ;  /* 0x0000000614057287 */ /* 0x000fe4000c800000 */
[----:B------:R-:W-:-:S04]  /*1aa0*/  USEL UR4, UR26, UR4, !UP0 ;  /* 0x000000041a047287 */ /* 0x000fc8000c000000 */
[----:B------:R-:W-:Y:S02]  /*1ab0*/  UIADD3 UR6, UPT, UPT, -UR4, UR5, URZ ;  /* 0x0000000504067290 */ /* 0x000fe4000fffe1ff */
[----:B------:R-:W-:Y:S02]  /*1ac0*/  UIADD3 UR4, UPT, UPT, UR4, -UR5, URZ ;  /* 0x8000000504047290 */ /* 0x000fe4000fffe0ff */
[----:B------:R-:W-:Y:S02]  /*1ad0*/  UIMAD UR26, UR6, UR10, UR26 ;  /* 0x0000000a061a72a4 */ /* 0x000fe4000f8e021a */
[----:B------:R-:W-:-:S12]  /*1ae0*/  UIMAD UR20, UR4, UR12, UR20 ;  /* 0x0000000c041472a4 */ /* 0x000fd8000f8e0214 */
.L_x_20:
[----:B------:R-:W-:-:S09]  /*1af0*/  UISETP.EQ.U32.AND UP0, UPT, UR35, 0x1, UPT ;  /* 0x000000012300788c */ /* 0x000fd2000bf02070 */
[----:B------:R-:W-:Y:S05]  /*1b00*/  BRA.U !UP0, `(.L_x_21) ;  /* 0x00000001080c7547 */ /* 0x000fea000b800000 */
[----:B------:R-:W-:Y:S01]  /*1b10*/  UCGABAR_WAIT ;  /* 0x0000000000007dc7 */ /* 0x000fe20008000000 */
[----:B------:R-:W-:Y:S01]  /*1b20*/  CCTL.IVALL ;  /* 0x00000000ff00798f */ /* 0x000fe20002000000 */
[----:B------:R-:W-:Y:S05]  /*1b30*/  BRA `(.L_x_22) ;  /* 0x0000000000047947 */ /* 0x000fea0003800000 */
.L_x_21:
[----:B------:R-:W-:Y:S06]  /*1b40*/  BAR.SYNC.DEFER_BLOCKING 0x0 ;  /* 0x0000000000007b1d */ /* 0x000fec0000010000 */
.L_x_22:
[----:B------:R-:W-:Y:S05]  /*1b50*/  BRA.U UP3, `(.L_x_23) ;  /* 0x0000001903b47547 */ /* 0x000fea000b800000 */
[----:B------:R-:W2:Y:S01]  /*1b60*/  S2UR UR4, SR_CgaCtaId ;  /* 0x00000000000479c3 */ /* 0x000ea20000008800 */
[----:B------:R-:W3:Y:S01]  /*1b70*/  LDCU UR7, c[0x0][0x38c] ;  /* 0x00007180ff0777ac */ /* 0x000ee20008000800 */
[----:B------:R-:W-:Y:S01]  /*1b80*/  PLOP3.LUT P1, PT, PT, PT, UP5, 0x80, 0x8 ;  /* 0x000000000008781c */ /* 0x000fe20003f2f058 */
[----:B------:R-:W-:Y:S01]  /*1b90*/  IMAD.MOV.U32 R12, RZ, RZ, 0x1 ;  /* 0x00000001ff0c7424 */ /* 0x000fe200078e00ff */
[----:B------:R-:W-:Y:S01]  /*1ba0*/  ISETP.NE.AND P2, PT, R0, RZ, P3 ;  /* 0x000000ff0000720c */ /* 0x000fe20001f45270 */
[----:B------:R-:W-:Y:S01]  /*1bb0*/  UMOV UR13, 0x400 ;  /* 0x00000400000d7882 */ /* 0x000fe20000000000 */
[----:B------:R-:W-:Y:S01]  /*1bc0*/  UISETP.NE.AND UP0, UPT, UR22, URZ, UPT ;  /* 0x000000ff1600728c */ /* 0x000fe2000bf05270 */
[----:B------:R-:W-:Y:S01]  /*1bd0*/  PLOP3.LUT P1, PT, P1, PT, PT, 0x8, 0x80 ;  /* 0x000000000080781c */ /* 0x000fe20000f2e170 */
[----:B------:R-:W-:Y:S01]  /*1be0*/  USHF.L.U32 UR6, UR31, 0x7, URZ ;  /* 0x000000071f067899 */ /* 0x000fe200080006ff */
[----:B------:R-:W-:Y:S01]  /*1bf0*/  CS2R R10, SRZ ;  /* 0x00000000000a7805 */ /* 0x000fe2000001ff00 */
[----:B------:R-:W-:Y:S01]  /*1c00*/  USEL UR21, UR53, 0x2, UP0 ;  /* 0x0000000235157887 */ /* 0x000fe20008000000 */
[----:B------:R-:W-:Y:S01]  /*1c10*/  IMAD.MOV.U32 R9, RZ, RZ, RZ ;  /* 0x000000ffff097224 */ /* 0x000fe200078e00ff */
[----:B------:R-:W-:Y:S01]  /*1c20*/  USHF.L.U32 UR47, UR31, 0x6, URZ ;  /* 0x000000061f2f7899 */ /* 0x000fe200080006ff */
[----:B------:R-:W-:Y:S01]  /*1c30*/  IMAD.MOV.U32 R8, RZ, RZ, 0x1 ;  /* 0x00000001ff087424 */ /* 0x000fe200078e00ff */
[----:B------:R-:W4:Y:S02]  /*1c40*/  LDCU UR42, c[0x0][0x370] ;  /* 0x00006e00ff2a77ac */ /* 0x000f240008000800 */
[----:B------:R-:W-:-:S02]  /*1c50*/  ULOP3.LUT UR47, UR47, 0x40, URZ, 0xc0, !UPT ;  /* 0x000000402f2f7892 */ /* 0x000fc4000f8ec0ff */
[----:B---3--:R-:W-:Y:S02]  /*1c60*/  UIADD3 UR5, UPT, UPT, UR7, 0x1f, URZ ;  /* 0x0000001f07057890 */ /* 0x008fe4000fffe0ff */
[----:B------:R-:W-:Y:S02]  /*1c70*/  UIADD3 UR50, UPT, UPT, UR7, 0x3e, URZ ;  /* 0x0000003e07327890 */ /* 0x000fe4000fffe0ff */
[----:B--2---:R-:W-:Y:S02]  /*1c80*/  ULEA UR13, UR4, UR13, 0x18 ;  /* 0x0000000d040d7291 */ /* 0x004fe4000f8ec0ff */
[----:B------:R-:W-:Y:S02]  /*1c90*/  USHF.R.S32.HI UR4, URZ, 0x1f, UR5 ;  /* 0x0000001fff047899 */ /* 0x000fe40008011405 */
[----:B------:R-:W-:Y:S02]  /*1ca0*/  UIADD3 UR7, UPT, UPT, UR7, -0x1, URZ ;  /* 0xffffffff07077890 */ /* 0x000fe4000fffe0ff */
[----:B------:R-:W-:-:S02]  /*1cb0*/  ULEA.HI UR4, UR4, UR5, URZ, 0x5 ;  /* 0x0000000504047291 */ /* 0x000fc4000f8f28ff */
[----:B------:R-:W-:Y:S02]  /*1cc0*/  UISETP.GE.U32.AND UP1, UPT, UR7, -0x3f, UPT ;  /* 0xffffffc10700788c */ /* 0x000fe4000bf26070 */
[----:B------:R-:W-:Y:S02]  /*1cd0*/  USHF.R.S32.HI UR44, URZ, 0x5, UR4 ;  /* 0x00000005ff2c7899 */ /* 0x000fe40008011404 */
[----:B------:R-:W-:Y:S02]  /*1ce0*/  ULOP3.LUT UR5, UR6, 0x80, URZ, 0xc0, !UPT ;  /* 0x0000008006057892 */ /* 0x000fe4000f8ec0ff */
[----:B------:R-:W-:Y:S02]  /*1cf0*/  UISETP.LT.U32.AND UP0, UPT, UR44, 0x10, UPT ;  /* 0x000000102c00788c */ /* 0x000fe4000bf01070 */
[----:B------:R-:W-:Y:S02]  /*1d00*/  ULEA UR38, UR30, UR13, 0x1 ;  /* 0x0000000d1e267291 */ /* 0x000fe4000f8e08ff */
[----:B------:R-:W-:-:S02]  /*1d10*/  USEL UR43, UR44, 0x10, UP0 ;  /* 0x000000102c2b7887 */ /* 0x000fc40008000000 */
[----:B------:R-:W-:Y:S02]  /*1d20*/  ULEA UR37, UR27, UR13, 0x1 ;  /* 0x0000000d1b257291 */ /* 0x000fe4000f8e08ff */
[----:B------:R-:W-:Y:S02]  /*1d30*/  UIADD3 UR4, UPT, UPT, UR43, -0x1, URZ ;  /* 0xffffffff2b047890 */ /* 0x000fe4000fffe0ff */
[----:B------:R-:W-:Y:S01]  /*1d40*/  @UP1 UIADD3 UR4, UPT, UPT, UR43, URZ, URZ ;  /* 0x000000ff2b041290 */ /* 0x000fe2000fffe0ff */
[----:B------:R-:W2:Y:S01]  /*1d50*/  LDCU.64 UR28, c[0x0][0x348] ;  /* 0x00006900ff1c77ac */ /* 0x000ea20008000a00 */
[----:B------:R-:W3:Y:S01]  /*1d60*/  LDCU UR41, c[0x0][0x374] ;  /* 0x00006e80ff2977ac */ /* 0x000ee20008000800 */
[----:B------:R-:W-:Y:S02]  /*1d70*/  ULEA UR48, UR48, UR5, 0x6 ;  /* 0x0000000530307291 */ /* 0x000fe4000f8e30ff */
[----:B------:R-:W-:Y:S02]  /*1d80*/  ULEA UR47, UR32, UR47, 0x5 ;  /* 0x0000002f202f7291 */ /* 0x000fe4000f8e28ff */
[----:B------:R-:W-:-:S02]  /*1d90*/  UIADD3 UR38, UPT, UPT, UR38, 0x8600, URZ ;  /* 0x0000860026267890 */ /* 0x000fc4000fffe0ff */
[----:B------:R-:W-:Y:S02]  /*1da0*/  UIADD3 UR37, UPT, UPT, UR37, 0x18600, URZ ;  /* 0x0001860025257890 */ /* 0x000fe4000fffe0ff */
[----:B------:R-:W-:Y:S02]  /*1db0*/  UIADD3 UR49, UPT, UPT, UR44, -UR43, URZ ;  /* 0x8000002b2c317290 */ /* 0x000fe4000fffe0ff */
[----:B------:R-:W-:Y:S02]  /*1dc0*/  UIADD3 UR31, UPT, UPT, UR4, 0x1, URZ ;  /* 0x00000001041f7890 */ /* 0x000fe4000fffe0ff */
[----:B------:R-:W-:Y:S01]  /*1dd0*/  UIADD3 UR46, UPT, UPT, -UR4, URZ, URZ ;  /* 0x000000ff042e7290 */ /* 0x000fe2000fffe1ff */
[----:B----4-:R-:W-:-:S11]  /*1de0*/  UMOV UR6, URZ ;  /* 0x000000ff00067c82 */ /* 0x010fd60008000000 */
.L_x_43:
[----:B------:R-:W4:Y:S02]  /*1df0*/  S2UR UR4, SR_CgaCtaId ;  /* 0x00000000000479c3 */ /* 0x000f240000008800 */
[----:B----4-:R-:W-:-:S09]  /*1e00*/  UISETP.NE.AND UP0, UPT, UR4, URZ, UPT ;  /* 0x000000ff0400728c */ /* 0x010fd2000bf05270 */
[----:B-1----:R-:W-:Y:S05]  /*1e10*/  BRA.U UP0, `(.L_x_24) ;  /* 0x0000000100287547 */ /* 0x002fea000b800000 */
[----:B------:R-:W-:Y:S02]  /*1e20*/  LEA R0, R9, UR13, 0x3 ;  /* 0x0000000d09007c11 */ /* 0x000fe4000f8e18ff */
[----:B------:R-:W-:-:S04]  /*1e30*/  SHF.L.U32 R3, R8, 0x1f, RZ ;  /* 0x0000001f08037819 */ /* 0x000fc800000006ff */
[----:B------:R-:W4:Y:S02]  /*1e40*/  SYNCS.PHASECHK.TRANS64.TRYWAIT P0, [R0+URZ+0x1c0], R3 ;  /* 0x0001c003000075a7 */ /* 0x000f2400080011ff */
[----:B----4-:R-:W-:Y:S05]  /*1e50*/  @!P0 BRA `(.L_x_25) ;  /* 0x0000008800388947 */ /* 0x010fea0003800000 */
.L_x_162:
[----:B------:R1:W-:Y:S01]  /*1e60*/  SYNCS.ARRIVE.TRANS64.A1T0 RZ, [R0+URZ+0x1b0], RZ ;  /* 0x0001b0ff00ff79a7 */ /* 0x0003e200081000ff */
[----:B------:R-:W-:-:S05]  /*1e70*/  VIADD R9, R9, 0x1 ;  /* 0x0000000109097836 */ /* 0x000fca0000000000 */
[----:B------:R-:W-:-:S04]  /*1e80*/  ISETP.NE.AND P0, PT, R9, 0x2, PT ;  /* 0x000000020900780c */ /* 0x000fc80003f05270 */
[----:B----4-:R-:W-:Y:S02]  /*1e90*/  SEL R3, RZ, 0x1, P0 ;  /* 0x00000001ff037807 */ /* 0x010fe40000000000 */
[----:B------:R-:W-:Y:S02]  /*1ea0*/  SEL R9, R9, RZ, P0 ;  /* 0x000000ff09097207 */ /* 0x000fe40000000000 */
[----:B------:R-:W-:-:S07]  /*1eb0*/  LOP3.LUT R8, R8, R3, RZ, 0x3c, !PT ;  /* 0x0000000308087212 */ /* 0x000fce00078e3cff */
.L_x_24:
[----:B------:R-:W-:Y:S01]  /*1ec0*/  ULEA UR4, UR6, UR13, 0x3 ;  /* 0x0000000d06047291 */ /* 0x000fe2000f8e18ff */
[----:B-1----:R-:W-:Y:S01]  /*1ed0*/  SHF.L.U32 R0, R12, 0x1f, RZ ;  /* 0x0000001f0c007819 */ /* 0x002fe200000006ff */
[----:B------:R-:W-:Y:S02]  /*1ee0*/  UISETP.GE.U32.AND UP0, UPT, UR50, 0x3f, UPT ;  /* 0x0000003f3200788c */ /* 0x000fe4000bf06070 */
[----:B------:R-:W-:Y:S01]  /*1ef0*/  ULEA UR11, UR26, UR48, 0x8 ;  /* 0x000000301a0b7291 */ /* 0x000fe2000f8e40ff */
[----:B------:R-:W-:-:S04]  /*1f00*/  UMOV UR7, URZ ;  /* 0x000000ff00077c82 */ /* 0x000fc80008000000 */
[----:B------:R1:W4:Y:S01]  /*1f10*/  SYNCS.PHASECHK.TRANS64.TRYWAIT P0, [UR4+0x80], R0 ;  /* 0x00008000ff0075a7 */ /* 0x0003220008001104 */
[----:B------:R-:W-:-:S04]  /*1f20*/  ULEA.HI UR4, UR20, UR20, URZ, 0x1 ;  /* 0x0000001414047291 */ /* 0x000fc8000f8f08ff */
[----:B------:R-:W-:-:S04]  /*1f30*/  USHF.L.U32 UR4, UR4, 0x6, URZ ;  /* 0x0000000604047899 */ /* 0x000fc800080006ff */
[----:B------:R-:W-:-:S04]  /*1f40*/  ULOP3.LUT UR35, UR4, 0xffffff80, URZ, 0xc0, !UPT ;  /* 0xffffff8004237892 */ /* 0x000fc8000f8ec0ff */
[----:B------:R-:W-:Y:S01]  /*1f50*/  UIADD3 UR35, UPT, UPT, UR47, UR35, URZ ;  /* 0x000000232f237290 */ /* 0x000fe2000fffe0ff */
[----:B------:R-:W-:Y:S11]  /*1f60*/  BRA.U !UP0, `(.L_x_26) ;  /* 0x0000000108d07547 */ /* 0x000ff6000b800000 */
[----:B------:R-:W-:Y:S01]  /*1f70*/  UMOV UR17, UR46 ;  /* 0x0000002e00117c82 */ /* 0x000fe20008000000 */
[----:B------:R-:W-:Y:S01]  /*1f80*/  UMOV UR4, UR6 ;  /* 0x0000000600047c82 */ /* 0x000fe20008000000 */
[----:B------:R-:W-:-:S05]  /*1f90*/  UMOV UR34, URZ ;  /* 0x000000ff00227c82 */ /* 0x000fca0008000000 */
.L_x_32:
[----:B------:R-:W-:Y:S01]  /*1fa0*/  ULEA UR33, UR4, UR13, 0x3 ;  /* 0x0000000d04217291 */ /* 0x000fe2000f8e18ff */
[----:B------:R-:W-:Y:S01]  /*1fb0*/  @P3 MOV R2, 0x6000 ;  /* 0x0000600000023802 */ /* 0x000fe20000000f00 */
[----:B--2-4-:R-:W-:Y:S10]  /*1fc0*/  @P0 BRA `(.L_x_27) ;  /* 0x00000000000c0947 */ /* 0x014ff40003800000 */
[----:B------:R-:W-:-:S04]  /*1fd0*/  SHF.L.U32 R3, R12, 0x1f, RZ ;  /* 0x0000001f0c037819 */ /* 0x000fc800000006ff */
[----:B------:R-:W4:Y:S02]  /*1fe0*/  SYNCS.PHASECHK.TRANS64.TRYWAIT P0, [UR33+0x80], R3 ;  /* 0x00008003ff0075a7 */ /* 0x000f240008001121 */
[----:B----4-:R-:W-:Y:S05]  /*1ff0*/  @!P0 BRA `(.L_x_28) ;  /* 0x0000008400e48947 */ /* 0x010fea0003800000 */
.L_x_27:
[----:B------:R4:W-:Y:S01]  /*2000*/  @P3 SYNCS.ARRIVE.TRANS64 RZ, [UR33], R2 ;  /* 0x00000002ffff39a7 */ /* 0x0009e20008000021 */
[----:B------:R-:W-:Y:S02]  /*2010*/  ULOP3.LUT UR5, UR21, 0x2, URZ, 0xfc, !UPT ;  /* 0x0000000215057892 */ /* 0x000fe4000f8efcff */
[----:B------:R-:W-:Y:S02]  /*2020*/  UIADD3 UR17, UPT, UPT, UR17, 0x1, URZ ;  /* 0x0000000111117890 */ /* 0x000fe4000fffe0ff */
[----:B------:R-:W-:Y:S02]  /*2030*/  UISETP.NE.AND UP0, UPT, UR5, 0x2, UPT ;  /* 0x000000020500788c */ /* 0x000fe4000bf05270 */
[----:B------:R-:W-:-:S07]  /*2040*/  UISETP.NE.AND UP2, UPT, UR17, 0x1, UPT ;  /* 0x000000011100788c */ /* 0x000fce000bf45270 */
[----:B------:R-:W-:Y:S05]  /*2050*/  BRA.U UP0, `(.L_x_29) ;  /* 0x0000000100047547 */ /* 0x000fea000b800000 */
[----:B--23--:R-:W-:Y:S05]  /*2060*/  BPT.TRAP 0x1 ;  /* 0x000000040000795c */ /* 0x00cfea0000300000 */
.L_x_29:
[----:B------:R-:W-:Y:S04]  /*2070*/  BSSY.RECONVERGENT B0, `(.L_x_30) ;  /* 0x0000003000007945 */ /* 0x000fe80003800200 */
[----:B------:R-:W-:Y:S05]  /*2080*/  @!P2 BRA `(.L_x_31) ;  /* 0x000000000004a947 */ /* 0x000fea0003800000 */
[----:B--23--:R-:W-:Y:S05]  /*2090*/  BPT.TRAP 0x1 ;  /* 0x000000040000795c */ /* 0x00cfea0000300000 */
.L_x_31:
[----:B--23--:R-:W-:Y:S05]  /*20a0*/  BSYNC.RECONVERGENT B0 ;  /* 0x0000000000007941 */ /* 0x00cfea0003800200 */
.L_x_30:
[----:B------:R-:W-:Y:S02]  /*20b0*/  UIADD3 UR5, UPT, UPT, UR4, 0x1, URZ ;  /* 0x0000000104057890 */ /* 0x000fe4000fffe0ff */
[----:B------:R-:W-:Y:S02]  /*20c0*/  ULEA UR32, UR4, UR30, 0xb ;  /* 0x0000001e04207291 */ /* 0x000fe4000f8e58ff */
[----:B------:R-:W-:Y:S02]  /*20d0*/  UISETP.NE.AND UP0, UPT, UR5, 0x10, UPT ;  /* 0x000000100500788c */ /* 0x000fe4000bf05270 */
[----:B------:R-:W-:Y:S02]  /*20e0*/  UIADD3 UR14, UP1, UPT, UR28, 0x80, URZ ;  /* 0x000000801c0e7890 */ /* 0x000fe4000ff3e0ff */
[----:B------:R-:W-:Y:S02]  /*20f0*/  USEL UR7, URZ, 0x1, UP0 ;  /* 0x00000001ff077887 */ /* 0x000fe40008000000 */
[----:B------:R-:W-:-:S02]  /*2100*/  USEL UR6, UR5, URZ, UP0 ;  /* 0x000000ff05067287 */ /* 0x000fc40008000000 */
[----:B------:R-:W-:Y:S02]  /*2110*/  ULEA UR32, UR32, UR13, 0x1 ;  /* 0x0000000d20207291 */ /* 0x000fe4000f8e08ff */
[----:B------:R-:W-:Y:S01]  /*2120*/  ULEA UR5, UR6, UR13, 0x3 ;  /* 0x0000000d06057291 */ /* 0x000fe2000f8e18ff */
[----:B------:R-:W-:Y:S01]  /*2130*/  LOP3.LUT R12, R12, UR7, RZ, 0x3c, !PT ;  /* 0x000000070c0c7c12 */ /* 0x000fe2000f8e3cff */
[----:B------:R-:W-:Y:S02]  /*2140*/  ULOP3.LUT UR33, UR33, 0xfefffff8, URZ, 0xc0, !UPT ;  /* 0xfefffff821217892 */ /* 0x000fe4000f8ec0ff */
[----:B------:R-:W-:Y:S01]  /*2150*/  UIADD3.X UR15, UPT, UPT, URZ, UR29, URZ, UP1, !UPT ;  /* 0x0000001dff0f7290 */ /* 0x000fe20008ffe4ff */
[----:B-1----:R-:W-:Y:S01]  /*2160*/  SHF.L.U32 R0, R12, 0x1f, RZ ;  /* 0x0000001f0c007819 */ /* 0x002fe200000006ff */
[----:B------:R-:W-:Y:S02]  /*2170*/  UIADD3 UR32, UPT, UPT, UR32, 0x8600, URZ ;  /* 0x0000860020207890 */ /* 0x000fe4000fffe0ff */
[----:B------:R-:W-:Y:S01]  /*2180*/  UPRMT UR16, URZ, 0x5410, UR25 ;  /* 0x00005410ff107896 */ /* 0x000fe20008000019 */
[----:B------:R1:W2:Y:S01]  /*2190*/  SYNCS.PHASECHK.TRANS64.TRYWAIT P0, [UR5+0x80], R0 ;  /* 0x00008000ff0075a7 */ /* 0x0002a20008001105 */
[----:B------:R-:W-:-:S02]  /*21a0*/  ULEA UR5, UR4, UR27, 0xc ;  /* 0x0000001b04057291 */ /* 0x000fc4000f8e60ff */
[----:B------:R-:W-:Y:S02]  /*21b0*/  UIADD3 UR4, UP0, UPT, UR28, 0x180, URZ ;  /* 0x000001801c047890 */ /* 0x000fe4000ff1e0ff */
[----:B------:R-:W-:Y:S02]  /*21c0*/  ULEA UR5, UR5, UR13, 0x1 ;  /* 0x0000000d05057291 */ /* 0x000fe4000f8e08ff */
[----:B------:R-:W-:Y:S02]  /*21d0*/  UPRMT UR7, URZ, 0x5410, UR24 ;  /* 0x00005410ff077896 */ /* 0x000fe40008000018 */
[----:B------:R-:W-:Y:S02]  /*21e0*/  UIADD3 UR8, UPT, UPT, UR5, 0x18600, URZ ;  /* 0x0001860005087890 */ /* 0x000fe4000fffe0ff */
[----:B------:R-:W-:Y:S01]  /*21f0*/  UIADD3.X UR5, UPT, UPT, URZ, UR29, URZ, UP0, !UPT ;  /* 0x0000001dff057290 */ /* 0x000fe200087fe4ff */
[----:B------:R-:W-:Y:S01]  /*2200*/  UMOV UR18, 0x0 ;  /* 0x0000000000127882 */ /* 0x000fe20000000000 */
[----:B------:R-:W-:Y:S01]  /*2210*/  UMOV UR19, 0x10000000 ;  /* 0x1000000000137882 */ /* 0x000fe20000000000 */
[----:B------:R-:W-:Y:S01]  /*2220*/  UMOV UR10, UR34 ;  /* 0x00000022000a7c82 */ /* 0x000fe20008000000 */
[----:B------:R-:W-:Y:S01]  /*2230*/  UMOV UR12, UR36 ;  /* 0x00000024000c7c82 */ /* 0x000fe20008000000 */
[----:B------:R-:W-:Y:S01]  /*2240*/  UMOV UR9, UR33 ;  /* 0x0000002100097c82 */ /* 0x000fe20008000000 */
[----:B------:R3:W-:Y:S03]  /*2250*/  UTMALDG.3D.MULTICAST.2CTA [UR32], [UR14], UR16, desc[UR18] ;  /* 0x000012200e0073b4 */ /* 0x0007e60008211810 */
[----:B------:R4:W-:Y:S01]  /*2260*/  UTMALDG.3D.MULTICAST.2CTA [UR8], [UR4], UR7, desc[UR18] ;  /* 0x00001208040073b4 */ /* 0x0009e20008211807 */
[----:B---3--:R-:W-:Y:S01]  /*2270*/  UIADD3 UR34, UPT, UPT, UR34, 0x20, URZ ;  /* 0x0000002022227890 */ /* 0x008fe2000fffe0ff */
[----:B----4-:R-:W-:Y:S01]  /*2280*/  UMOV UR7, UR31 ;  /* 0x0000001f00077c82 */ /* 0x010fe20008000000 */
[----:B------:R-:W-:Y:S01]  /*2290*/  UMOV UR4, UR6 ;  /* 0x0000000600047c82 */ /* 0x000fe20008000000 */
[----:B-1----:R-:W-:Y:S09]  /*22a0*/  BRA.U UP2, `(.L_x_32) ;  /* 0xfffffffd023c7547 */ /* 0x002ff2000b83ffff */
.L_x_26:
[----:B------:R-:W-:Y:S01]  /*22b0*/  ULEA UR4, UR6, UR13, 0x3 ;  /* 0x0000000d06047291 */ /* 0x000fe2000f8e18ff */
[----:B-1----:R-:W-:Y:S01]  /*22c0*/  SHF.L.U32 R0, R12, 0x1f, RZ ;  /* 0x0000001f0c007819 */ /* 0x002fe200000006ff */
[----:B------:R-:W-:Y:S01]  /*22d0*/  @!P1 SYNCS.ARRIVE.TRANS64.A1T0 RZ, [UR13+0x148], RZ ;  /* 0x000148ffffff99a7 */ /* 0x000fe2000810000d */
[----:B------:R-:W-:-:S06]  /*22e0*/  UISETP.GT.AND UP0, UPT, UR44, UR43, UPT ;  /* 0x0000002b2c00728c */ /* 0x000fcc000bf04270 */
[----:B--2-4-:R1:W2:Y:S03]  /*22f0*/  SYNCS.PHASECHK.TRANS64.TRYWAIT P0, [UR4+0x80], R0 ;  /* 0x00008000ff0075a7 */ /* 0x0142a60008001104 */
[----:B------:R-:W-:Y:S05]  /*2300*/  BRA.U !UP0, `(.L_x_33) ;  /* 0x0000000108c07547 */ /* 0x000fea000b800000 */
[----:B------:R-:W-:Y:S01]  /*2310*/  UIADD3 UR26, UPT, UPT, UR49, UR7, URZ ;  /* 0x00000007311a7290 */ /* 0x000fe2000fffe0ff */
[----:B------:R-:W-:-:S11]  /*2320*/  UMOV UR4, UR6 ;  /* 0x0000000600047c82 */ /* 0x000fd60008000000 */
.L_x_39:
[----:B------:R-:W-:Y:S01]  /*2330*/  ULEA UR17, UR4, UR13, 0x3 ;  /* 0x0000000d04117291 */ /* 0x000fe2000f8e18ff */
[----:B--2---:R-:W-:Y:S01]  /*2340*/  @P3 MOV R2, 0x6000 ;  /* 0x0000600000023802 */ /* 0x004fe20000000f00 */
[----:B-12---:R-:W-:Y:S10]  /*2350*/  @P0 BRA `(.L_x_34) ;  /* 0x00000000000c0947 */ /* 0x006ff40003800000 */
[----:B------:R-:W-:-:S04]  /*2360*/  SHF.L.U32 R3, R12, 0x1f, RZ ;  /* 0x0000001f0c037819 */ /* 0x000fc800000006ff */
[----:B------:R-:W2:Y:S02]  /*2370*/  SYNCS.PHASECHK.TRANS64.TRYWAIT P0, [UR17+0x80], R3 ;  /* 0x00008003ff0075a7 */ /* 0x000ea40008001111 */
[----:B--2---:R-:W-:Y:S05]  /*2380*/  @!P0 BRA `(.L_x_35) ;  /* 0x0000008400188947 */ /* 0x004fea0003800000 */
.L_x_34:
[----:B------:R2:W-:Y:S01]  /*2390*/  @P3 SYNCS.ARRIVE.TRANS64 RZ, [UR17], R2 ;  /* 0x00000002ffff39a7 */ /* 0x0005e20008000011 */
[----:B------:R-:W-:-:S04]  /*23a0*/  ULOP3.LUT UR5, UR21, 0x2, URZ, 0xfc, !UPT ;  /* 0x0000000215057892 */ /* 0x000fc8000f8efcff */
[----:B------:R-:W-:-:S09]  /*23b0*/  UISETP.NE.AND UP0, UPT, UR5, 0x2, UPT ;  /* 0x000000020500788c */ /* 0x000fd2000bf05270 */
[----:B------:R-:W-:Y:S05]  /*23c0*/  BRA.U UP0, `(.L_x_36) ;  /* 0x0000000100047547 */ /* 0x000fea000b800000 */
[----:B---3--:R-:W-:Y:S05]  /*23d0*/  BPT.TRAP 0x1 ;  /* 0x000000040000795c */ /* 0x008fea0000300000 */
.L_x_36:
[----:B------:R-:W-:Y:S04]  /*23e0*/  BSSY.RECONVERGENT B0, `(.L_x_37) ;  /* 0x0000003000007945 */ /* 0x000fe80003800200 */
[----:B------:R-:W-:Y:S05]  /*23f0*/  @!P2 BRA `(.L_x_38) ;  /* 0x000000000004a947 */ /* 0x000fea0003800000 */
[----:B---3--:R-:W-:Y:S05]  /*2400*/  BPT.TRAP 0x1 ;  /* 0x000000040000795c */ /* 0x008fea0000300000 */
.L_x_38:
[----:B---3--:R-:W-:Y:S05]  /*2410*/  BSYNC.RECONVERGENT B0 ;  /* 0x0000000000007941 */ /* 0x008fea0003800200 */
.L_x_37:
[----:B------:R-:W-:Y:S02]  /*2420*/  UIADD3 UR5, UPT, UPT, UR4, 0x1, URZ ;  /* 0x0000000104057890 */ /* 0x000fe4000fffe0ff */
[----:B------:R-:W-:Y:S02]  /*2430*/  UIADD3 UR14, UP1, UPT, UR28, 0x80, URZ ;  /* 0x000000801c0e7890 */ /* 0x000fe4000ff3e0ff */
[----:B------:R-:W-:Y:S02]  /*2440*/  UISETP.NE.AND UP0, UPT, UR5, 0x10, UPT ;  /* 0x000000100500788c */ /* 0x000fe4000bf05270 */
[----:B------:R-:W-:Y:S02]  /*2450*/  ULEA UR16, UR4, UR38, 0xc ;  /* 0x0000002604107291 */ /* 0x000fe4000f8e60ff */
[----:B------:R-:W-:Y:S02]  /*2460*/  USEL UR8, URZ, 0x1, UP0 ;  /* 0x00000001ff087887 */ /* 0x000fe40008000000 */
[----:B------:R-:W-:-:S02]  /*2470*/  USEL UR6, UR5, URZ, UP0 ;  /* 0x000000ff05067287 */ /* 0x000fc40008000000 */
[----:B------:R-:W-:Y:S02]  /*2480*/  UIADD3 UR22, UP0, UPT, UR28, 0x180, URZ ;  /* 0x000001801c167890 */ /* 0x000fe4000ff1e0ff */
[----:B------:R-:W-:Y:S01]  /*2490*/  ULEA UR5, UR6, UR13, 0x3 ;  /* 0x0000000d06057291 */ /* 0x000fe2000f8e18ff */
[----:B------:R-:W-:Y:S01]  /*24a0*/  LOP3.LUT R12, R12, UR8, RZ, 0x3c, !PT ;  /* 0x000000080c0c7c12 */ /* 0x000fe2000f8e3cff */
[----:B------:R-:W-:Y:S02]  /*24b0*/  ULEA UR8, UR4, UR37, 0xd ;  /* 0x0000002504087291 */ /* 0x000fe4000f8e68ff */
[----:B------:R-:W-:Y:S01]  /*24c0*/  USHF.L.U32 UR18, UR7, 0x5, URZ ;  /* 0x0000000507127899 */ /* 0x000fe200080006ff */
[----:B-1----:R-:W-:Y:S01]  /*24d0*/  SHF.L.U32 R0, R12, 0x1f, RZ ;  /* 0x0000001f0c007819 */ /* 0x002fe200000006ff */
[----:B------:R-:W-:Y:S02]  /*24e0*/  ULOP3.LUT UR17, UR17, 0xfefffff8, URZ, 0xc0, !UPT ;  /* 0xfefffff811117892 */ /* 0x000fe4000f8ec0ff */
[----:B------:R-:W-:Y:S01]  /*24f0*/  UPRMT UR4, URZ, 0x5410, UR25 ;  /* 0x00005410ff047896 */ /* 0x000fe20008000019 */
[----:B------:R4:W1:Y:S01]  /*2500*/  SYNCS.PHASECHK.TRANS64.TRYWAIT P0, [UR5+0x80], R0 ;  /* 0x00008000ff0075a7 */ /* 0x0008620008001105 */
[----:B------:R-:W-:-:S02]  /*2510*/  UIADD3.X UR15, UPT, UPT, URZ, UR29, URZ, UP1, !UPT ;  /* 0x0000001dff0f7290 */ /* 0x000fc40008ffe4ff */
[----:B------:R-:W-:Y:S02]  /*2520*/  UPRMT UR5, URZ, 0x5410, UR24 ;  /* 0x00005410ff057896 */ /* 0x000fe40008000018 */
[----:B------:R-:W-:Y:S01]  /*2530*/  UIADD3.X UR23, UPT, UPT, URZ, UR29, URZ, UP0, !UPT ;  /* 0x0000001dff177290 */ /* 0x000fe200087fe4ff */
[----:B------:R-:W-:Y:S01]  /*2540*/  UMOV UR32, 0x0 ;  /* 0x0000000000207882 */ /* 0x000fe20000000000 */
[----:B------:R-:W-:Y:S01]  /*2550*/  UMOV UR33, 0x10000000 ;  /* 0x1000000000217882 */ /* 0x000fe20000000000 */
[----:B------:R-:W-:Y:S01]  /*2560*/  UMOV UR19, UR35 ;  /* 0x0000002300137c82 */ /* 0x000fe20008000000 */
[----:B------:R-:W-:Y:S01]  /*2570*/  UMOV UR20, UR36 ;  /* 0x0000002400147c82 */ /* 0x000fe20008000000 */
[----:B------:R-:W-:Y:S01]  /*2580*/  UMOV UR12, UR36 ;  /* 0x00000024000c7c82 */ /* 0x000fe20008000000 */
[----:B------:R-:W-:Y:S01]  /*2590*/  UMOV UR9, UR17 ;  /* 0x0000001100097c82 */ /* 0x000fe20008000000 */
[----:B------:R-:W-:Y:S01]  /*25a0*/  UMOV UR10, UR18 ;  /* 0x00000012000a7c82 */ /* 0x000fe20008000000 */
[----:B------:R3:W-:Y:S01]  /*25b0*/  UTMALDG.3D.MULTICAST.2CTA [UR16], [UR14], UR4, desc[UR32] ;  /* 0x000020100e0073b4 */ /* 0x0007e20008211804 */
[----:B------:R-:W-:-:S04]  /*25c0*/  UIADD3 UR7, UPT, UPT, UR7, 0x1, URZ ;  /* 0x0000000107077890 */ /* 0x000fc8000fffe0ff */
[----:B------:R-:W-:Y:S01]  /*25d0*/  UISETP.NE.AND UP0, UPT, UR7, UR26, UPT ;  /* 0x0000001a0700728c */ /* 0x000fe2000bf05270 */
[----:B------:R4:W-:Y:S01]  /*25e0*/  UTMALDG.3D.MULTICAST.2CTA [UR8], [UR22], UR5, desc[UR32] ;  /* 0x00002008160073b4 */ /* 0x0009e20008211805 */
[----:B---3--:R-:W-:-:S07]  /*25f0*/  UMOV UR4, UR6 ;  /* 0x0000000600047c82 */ /* 0x008fce0008000000 */
[----:B----4-:R-:W-:Y:S05]  /*2600*/  BRA.U UP0, `(.L_x_39) ;  /* 0xfffffffd00487547 */ /* 0x010fea000b83ffff */
.L_x_33:
[C---:B------:R-:W-:Y:S01]  /*2610*/  LEA R3, R11.reuse, UR13, 0x3 ;  /* 0x0000000d0b037c11 */ /* 0x040fe2000f8e18ff */
[----:B------:R-:W-:Y:S01]  /*2620*/  NOP ;  /* 0x0000000000007918 */ /* 0x000fe20000000000 */
[----:B-1----:R-:W-:Y:S02]  /*2630*/  SHF.L.U32 R0, R10, 0x1f, RZ ;  /* 0x0000001f0a007819 */ /* 0x002fe400000006ff */
[----:B------:R-:W-:Y:S02]  /*2640*/  LEA R5, R11, UR13, 0x4 ;  /* 0x0000000d0b057c11 */ /* 0x000fe4000f8e20ff */
[----:B--2---:R-:W1:Y:S02]  /*2650*/  SYNCS.PHASECHK.TRANS64.TRYWAIT P0, [R3+URZ+0x150], R0 ;  /* 0x00015000030075a7 */ /* 0x004e6400080011ff */
[----:B-1----:R-:W-:Y:S05]  /*2660*/  @!P0 BRA `(.L_x_40) ;  /* 0x0000008000788947 */ /* 0x002fea0003800000 */
.L_x_165:
[----:B------:R-:W2:Y:S01]  /*2670*/  LDS.128 R4, [R5+0x1e0] ;  /* 0x0001e00005047984 */ /* 0x000ea20000000c00 */
[----:B------:R-:W-:Y:S01]  /*2680*/  UISETP.GE.AND UP0, UPT, UR45, 0x1, UPT ;  /* 0x000000012d00788c */ /* 0x000fe2000bf06270 */
[----:B------:R-:W-:Y:S01]  /*2690*/  @!PT LDS RZ, [RZ] ;  /* 0x00000000fffff984 */ /* 0x000fe20000000800 */
[----:B------:R-:W-:Y:S01]  /*26a0*/  @!PT LDS RZ, [RZ] ;  /* 0x00000000fffff984 */ /* 0x000fe20000000800 */
[----:B------:R-:W-:Y:S01]  /*26b0*/  @!PT LDS RZ, [RZ] ;  /* 0x00000000fffff984 */ /* 0x000fe20000000800 */
[----:B------:R-:W-:Y:S01]  /*26c0*/  @!PT LDS RZ, [RZ] ;  /* 0x00000000fffff984 */ /* 0x000fe20000000800 */
[----:B------:R4:W-:Y:S06]  /*26d0*/  MEMBAR.ALL.CTA ;  /* 0x0000000000007992 */ /* 0x0009ec0000008000 */
[----:B----4-:R-:W4:Y:S01]  /*26e0*/  FENCE.VIEW.ASYNC.S ;  /* 0x00000000000073c6 */ /* 0x010f220000000000 */
[----:B--2---:R-:W-:-:S13]  /*26f0*/  LOP3.LUT P0, RZ, R6, 0x1, RZ, 0xc0, !PT ;  /* 0x0000000106ff7812 */ /* 0x004fda000780c0ff */
[----:B----4-:R-:W-:Y:S01]  /*2700*/  VOTEU.ANY UP1, P0 ;  /* 0x0000000000ff7886 */ /* 0x010fe20000020100 */
[----:B------:R-:W-:-:S13]  /*2710*/  PLOP3.LUT P0, PT, PT, PT, UP1, 0x80, 0x8 ;  /* 0x000000000008781c */ /* 0x000fda0003f0f018 */
[----:B-1----:R-:W-:Y:S02]  /*2720*/  @P0 LOP3.LUT R0, R5, 0xffff, RZ, 0xc0, !PT ;  /* 0x0000ffff05000812 */ /* 0x002fe400078ec0ff */
[----:B------:R-:W-:Y:S02]  /*2730*/  @P0 MOV R2, R4 ;  /* 0x0000000400020202 */ /* 0x000fe40000000f00 */
[----:B------:R-:W-:Y:S01]  /*2740*/  @P0 R2UR UR5, R0 ;  /* 0x00000000000502ca */ /* 0x000fe200000e0000 */
[----:B------:R-:W-:Y:S01]  /*2750*/  VIADD R0, R3, 0x160 ;  /* 0x0000016003007836 */ /* 0x000fe20000000000 */
[----:B------:R-:W-:Y:S02]  /*2760*/  @P0 SHF.R.U32.HI R4, RZ, 0x10, R5 ;  /* 0x00000010ff040819 */ /* 0x000fe40000011605 */
[----:B------:R-:W-:Y:S02]  /*2770*/  @P0 R2UR UR7, R2 ;  /* 0x00000000020702ca */ /* 0x000fe400000e0000 */
[----:B------:R-:W-:-:S02]  /*2780*/  PRMT R0, RZ, 0x654, R0 ;  /* 0x00000654ff007816 */ /* 0x000fc40000000000 */
[----:B------:R-:W-:Y:S02]  /*2790*/  @P0 R2UR UR4, R4 ;  /* 0x00000000040402ca */ /* 0x000fe400000e0000 */
[----:B------:R1:W-:Y:S03]  /*27a0*/  SYNCS.ARRIVE.TRANS64.RED.A1T0 RZ, [R0+URZ], RZ ;  /* 0x000000ff00ff79a7 */ /* 0x0003e600081004ff */
[----:B------:R-:W-:-:S04]  /*27b0*/  @UP1 UMOV UR39, UR5 ;  /* 0x0000000500271c82 */ /* 0x000fc80008000000 */
[----:B------:R-:W-:-:S04]  /*27c0*/  @UP1 UMOV UR40, UR7 ;  /* 0x0000000700281c82 */ /* 0x000fc80008000000 */
[----:B------:R-:W-:Y:S01]  /*27d0*/  @UP1 UMOV UR36, UR4 ;  /* 0x0000000400241c82 */ /* 0x000fe20008000000 */
[----:B------:R-:W-:Y:S05]  /*27e0*/  BRA.U !UP0, `(.L_x_41) ;  /* 0x0000000108d47547 */ /* 0x000fea000b800000 */
[----:B------:R-:W3:Y:S01]  /*27f0*/  LDCU.128 UR16, c[0x0][0xb10] ;  /* 0x00016200ff1077ac */ /* 0x000ee20008000c00 */
[----:B------:R-:W2:Y:S01]  /*2800*/  LDCU UR12, c[0x0][0xb20] ;  /* 0x00016400ff0c77ac */ /* 0x000ea20008000800 */
[----:B------:R-:W4:Y:S01]  /*2810*/  LDCU UR20, c[0x0][0xb0c] ;  /* 0x00016180ff1477ac */ /* 0x000f220008000800 */
[----:B------:R-:W1:Y:S01]  /*2820*/  LDCU.64 UR8, c[0x0][0xb28] ;  /* 0x00016500ff0877ac */ /* 0x000e620008000a00 */
[----:B------:R-:W-:Y:S02]  /*2830*/  UISETP.NE.AND UP3, UPT, UR45, 0x1, UPT ;  /* 0x000000012d00788c */ /* 0x000fe4000bf65270 */
[----:B---3--:R-:W-:Y:S02]  /*2840*/  UIMAD.WIDE.U32 UR10, UR41, UR19, URZ ;  /* 0x00000013290a72a5 */ /* 0x008fe4000f8e00ff */
[----:B------:R-:W-:Y:S02]  /*2850*/  UIMAD.WIDE.U32 UR4, UR42, UR16, URZ ;  /* 0x000000102a0472a5 */ /* 0x000fe4000f8e00ff */
[----:B------:R-:W-:-:S02]  /*2860*/  UISETP.NE.AND UP0, UPT, UR18, 0x1, UPT ;  /* 0x000000011200788c */ /* 0x000fc4000bf05270 */
[----:B------:R-:W-:Y:S01]  /*2870*/  UIMAD.WIDE.U32 UR22, UR39, UR19, URZ ;  /* 0x00000013271672a5 */ /* 0x000fe2000f8e00ff */
[----:B------:R-:W-:Y:S02]  /*2880*/  UMOV UR10, UR11 ;  /* 0x0000000b000a7c82 */ /* 0x000fe40008000000 */
[----:B------:R-:W-:Y:S01]  /*2890*/  UMOV UR4, UR5 ;  /* 0x0000000500047c82 */ /* 0x000fe20008000000 */
[----:B--2---:R-:W-:Y:S02]  /*28a0*/  USHF.R.U32.HI UR10, URZ, UR12, UR10 ;  /* 0x0000000cff0a7299 */ /* 0x004fe4000801160a */
[----:B----4-:R-:W-:Y:S02]  /*28b0*/  UISETP.NE.AND UP2, UPT, UR20, 0x1, UPT ;  /* 0x000000011400788c */ /* 0x010fe4000bf45270 */
[----:B------:R-:W-:Y:S02]  /*28c0*/  USHF.R.U32.HI UR4, URZ, UR17, UR4 ;  /* 0x00000011ff047299 */ /* 0x000fe40008011604 */
[----:B------:R-:W-:-:S02]  /*28d0*/  USEL UR5, UR41, UR10, !UP0 ;  /* 0x0000000a29057287 */ /* 0x000fc4000c000000 */
[----:B------:R-:W-:Y:S02]  /*28e0*/  USEL UR7, UR42, UR4, !UP2 ;  /* 0x000000042a077287 */ /* 0x000fe4000d000000 */
[----:B-1----:R-:W-:Y:S01]  /*28f0*/  UIMAD.WIDE.U32 UR10, UR5, UR8, URZ ;  /* 0x00000008050a72a5 */ /* 0x002fe2000f8e00ff */
[----:B------:R-:W-:Y:S01]  /*2900*/  UMOV UR4, UR23 ;  /* 0x0000001700047c82 */ /* 0x000fe20008000000 */
[----:B------:R-:W-:Y:S02]  /*2910*/  UIMAD.WIDE.U32 UR14, UR40, UR16, URZ ;  /* 0x00000010280e72a5 */ /* 0x000fe4000f8e00ff */
[----:B------:R-:W-:-:S03]  /*2920*/  UIMAD.WIDE.U32 UR22, UR7, UR8, URZ ;  /* 0x00000008071672a5 */ /* 0x000fc6000f8e00ff */
[----:B------:R-:W-:Y:S01]  /*2930*/  UMOV UR10, UR11 ;  /* 0x0000000b000a7c82 */ /* 0x000fe20008000000 */
[----:B------:R-:W-:Y:S02]  /*2940*/  USHF.R.U32.HI UR4, URZ, UR12, UR4 ;  /* 0x0000000cff047299 */ /* 0x000fe40008011604 */
[----:B------:R-:W-:Y:S01]  /*2950*/  @UP3 USHF.R.U32.HI UR5, URZ, UR9, UR10 ;  /* 0x00000009ff053299 */ /* 0x000fe2000801160a */
[----:B------:R-:W-:Y:S01]  /*2960*/  UMOV UR14, UR15 ;  /* 0x0000000f000e7c82 */ /* 0x000fe20008000000 */
[----:B------:R-:W-:Y:S01]  /*2970*/  UMOV UR22, UR23 ;  /* 0x0000001700167c82 */ /* 0x000fe20008000000 */
[----:B------:R-:W-:Y:S02]  /*2980*/  USHF.R.U32.HI UR17, URZ, UR17, UR14 ;  /* 0x00000011ff117299 */ /* 0x000fe4000801160e */
[----:B------:R-:W-:Y:S02]  /*2990*/  USEL UR4, UR39, UR4, !UP0 ;  /* 0x0000000427047287 */ /* 0x000fe4000c000000 */
[----:B------:R-:W-:-:S02]  /*29a0*/  @UP3 USHF.R.U32.HI UR7, URZ, UR9, UR22 ;  /* 0x00000009ff073299 */ /* 0x000fc40008011616 */
[----:B------:R-:W-:Y:S02]  /*29b0*/  UIMAD UR10, UR45, UR5, URZ ;  /* 0x000000052d0a72a4 */ /* 0x000fe4000f8e02ff */
[----:B------:R-:W-:Y:S02]  /*29c0*/  USEL UR5, UR40, UR17, !UP2 ;  /* 0x0000001128057287 */ /* 0x000fe4000d000000 */
[----:B------:R-:W-:Y:S02]  /*29d0*/  UIMAD UR12, UR45, UR7, URZ ;  /* 0x000000072d0c72a4 */ /* 0x000fe4000f8e02ff */
[----:B------:R-:W-:Y:S02]  /*29e0*/  UISETP.GE.AND UP0, UPT, UR4, UR10, UPT ;  /* 0x0000000a0400728c */ /* 0x000fe4000bf06270 */
[----:B------:R-:W-:Y:S02]  /*29f0*/  UIMAD.WIDE.U32 UR10, UR4, UR8, URZ ;  /* 0x00000008040a72a5 */ /* 0x000fe4000f8e00ff */
[----:B------:R-:W-:-:S02]  /*2a00*/  UISETP.GE.OR UP0, UPT, UR5, UR12, UP0 ;  /* 0x0000000c0500728c */ /* 0x000fc40008706670 */
        /* <DEDUP_REMOVED lines=19> */
.L_x_41:
[----:B------:R-:W2:Y:S02]  /*2b40*/  LDCU UR4, c[0x0][0xb30] ;  /* 0x00016600ff0477ac */ /* 0x000ea40008000800 */
[----:B--2---:R-:W-:-:S09]  /*2b50*/  UISETP.NE.AND UP0, UPT, UR4, 0x1, UPT ;  /* 0x000000010400788c */ /* 0x004fd2000bf05270 */
[----:B------:R-:W-:Y:S05]  /*2b60*/  BRA.U UP0, `(.L_x_42) ;  /* 0x0000000100447547 */ /* 0x000fea000b800000 */
[----:B------:R-:W2:Y:S01]  /*2b70*/  LDCU.128 UR16, c[0x0][0xb10] ;  /* 0x00016200ff1077ac */ /* 0x000ea20008000c00 */
[----:B------:R-:W4:Y:S01]  /*2b80*/  LDCU UR10, c[0x0][0xb0c] ;  /* 0x00016180ff0a77ac */ /* 0x000f220008000800 */
[----:B------:R-:W1:Y:S01]  /*2b90*/  LDCU UR7, c[0x0][0xb20] ;  /* 0x00016400ff0777ac */ /* 0x000e620008000800 */
[----:B--2---:R-:W-:Y:S02]  /*2ba0*/  UIMAD.WIDE.U32 UR8, UR40, UR16, URZ ;  /* 0x00000010280872a5 */ /* 0x004fe4000f8e00ff */
[----:B------:R-:W-:Y:S02]  /*2bb0*/  UIMAD.WIDE.U32 UR4, UR39, UR19, URZ ;  /* 0x00000013270472a5 */ /* 0x000fe4000f8e00ff */
[----:B----4-:R-:W-:Y:S02]  /*2bc0*/  UISETP.NE.AND UP2, UPT, UR10, 0x1, UPT ;  /* 0x000000010a00788c */ /* 0x010fe4000bf45270 */
[----:B------:R-:W-:Y:S01]  /*2bd0*/  UISETP.NE.AND UP0, UPT, UR18, 0x1, UPT ;  /* 0x000000011200788c */ /* 0x000fe2000bf05270 */
[----:B------:R-:W-:-:S02]  /*2be0*/  UMOV UR8, UR9 ;  /* 0x0000000900087c82 */ /* 0x000fc40008000000 */
[----:B------:R-:W-:Y:S01]  /*2bf0*/  UMOV UR4, UR5 ;  /* 0x0000000500047c82 */ /* 0x000fe20008000000 */
[----:B------:R-:W-:Y:S02]  /*2c00*/  USHF.R.U32.HI UR17, URZ, UR17, UR8 ;  /* 0x00000011ff117299 */ /* 0x000fe40008011608 */
[----:B-1----:R-:W-:Y:S02]  /*2c10*/  USHF.R.U32.HI UR4, URZ, UR7, UR4 ;  /* 0x00000007ff047299 */ /* 0x002fe40008011604 */
[----:B------:R-:W-:Y:S02]  /*2c20*/  USEL UR5, UR40, UR17, !UP2 ;  /* 0x0000001128057287 */ /* 0x000fe4000d000000 */
[----:B------:R-:W-:-:S04]  /*2c30*/  USEL UR4, UR39, UR4, !UP0 ;  /* 0x0000000427047287 */ /* 0x000fc8000c000000 */
[----:B------:R-:W-:Y:S02]  /*2c40*/  UIADD3 UR7, UPT, UPT, UR5, -UR4, URZ ;  /* 0x8000000405077290 */ /* 0x000fe4000fffe0ff */
[----:B------:R-:W-:Y:S02]  /*2c50*/  UIADD3 UR4, UPT, UPT, -UR5, UR4, URZ ;  /* 0x0000000405047290 */ /* 0x000fe4000fffe1ff */
[----:B------:R-:W-:Y:S02]  /*2c60*/  UIMAD UR39, UR7, UR18, UR39 ;  /* 0x00000012072772a4 */ /* 0x000fe4000f8e0227 */
[----:B------:R-:W-:-:S12]  /*2c70*/  UIMAD UR40, UR4, UR10, UR40 ;  /* 0x0000000a042872a4 */ /* 0x000fd8000f8e0228 */
.L_x_42:
[----:B------:R-:W-:Y:S01]  /*2c80*/  VIADD R11, R11, 0x1 ;  /* 0x000000010b0b7836 */ /* 0x000fe20000000000 */
[----:B------:R-:W-:Y:S02]  /*2c90*/  R2UR UR5, R87 ;  /* 0x00000000570572ca */ /* 0x000fe400000e0000 */
[----:B------:R-:W-:Y:S02]  /*2ca0*/  R2UR UR4, R86 ;  /* 0x00000000560472ca */ /* 0x000fe400000e0000 */
[C---:B------:R-:W-:Y:S02]  /*2cb0*/  ISETP.NE.AND P0, PT, R11.reuse, 0x2, PT ;  /* 0x000000020b00780c */ /* 0x040fe40003f05270 */
[----:B------:R-:W-:Y:S02]  /*2cc0*/  PLOP3.LUT P1, PT, PT, PT, PT, 0x80, 0x8 ;  /* 0x000000000008781c */ /* 0x000fe40003f2f070 */
[----:B------:R-:W-:Y:S02]  /*2cd0*/  SEL R3, RZ, 0x1, P0 ;  /* 0x00000001ff037807 */ /* 0x000fe40000000000 */
[----:B------:R-:W-:-:S02]  /*2ce0*/  SEL R11, R11, RZ, P0 ;  /* 0x000000ff0b0b7207 */ /* 0x000fc40000000000 */
[----:B------:R-:W-:Y:S01]  /*2cf0*/  LOP3.LUT R10, R10, R3, RZ, 0x3c, !PT ;  /* 0x000000030a0a7212 */ /* 0x000fe200078e3cff */
[----:B------:R-:W-:Y:S02]  /*2d00*/  UIADD3 UR20, UPT, UPT, UR40, UR5, URZ ;  /* 0x0000000528147290 */ /* 0x000fe4000fffe0ff */
[----:B------:R-:W-:Y:S01]  /*2d10*/  UIADD3 UR26, UPT, UPT, UR39, UR4, URZ ;  /* 0x00000004271a7290 */ /* 0x000fe2000fffe0ff */
[----:B------:R-:W-:Y:S11]  /*2d20*/  BRA.U UP1, `(.L_x_43) ;  /* 0xfffffff101307547 */ /* 0x000ff6000b83ffff */
[----:B------:R-:W-:Y:S01]  /*2d30*/  UIADD3 UR13, UPT, UPT, UR13, 0x80, URZ ;  /* 0x000000800d0d7890 */ /* 0x000fe2000fffe0ff */
[----:B------:R-:W-:-:S03]  /*2d40*/  SHF.L.U32 R3, R12, 0x1f, RZ ;  /* 0x0000001f0c037819 */ /* 0x000fc600000006ff */
[----:B------:R-:W-:-:S09]  /*2d50*/  ULEA UR4, UR6, UR13, 0x3 ;  /* 0x0000000d06047291 */ /* 0x000fd2000f8e18ff */
[----:B------:R-:W2:Y:S02]  /*2d60*/  SYNCS.PHASECHK.TRANS64.TRYWAIT P0, [UR4], R3 ;  /* 0x00000003ff0075a7 */ /* 0x000ea40008001104 */
[----:B--2---:R-:W-:Y:S05]  /*2d70*/  @!P0 BRA `(.L_x_44) ;  /* 0x0000007800c88947 */ /* 0x004fea0003800000 */
.L_x_167:
[----:B------:R-:W-:-:S04]  /*2d80*/  UIADD3 UR4, UPT, UPT, UR6, 0x1, URZ ;  /* 0x0000000106047890 */ /* 0x000fc8000fffe0ff */
[----:B------:R-:W-:-:S04]  /*2d90*/  UISETP.NE.AND UP0, UPT, UR4, 0x10, UPT ;  /* 0x000000100400788c */ /* 0x000fc8000bf05270 */
[----:B------:R-:W-:Y:S02]  /*2da0*/  USEL UR6, URZ, 0x1, UP0 ;  /* 0x00000001ff067887 */ /* 0x000fe40008000000 */
[----:B------:R-:W-:-:S04]  /*2db0*/  USEL UR4, UR4, URZ, UP0 ;  /* 0x000000ff04047287 */ /* 0x000fc80008000000 */
[----:B------:R-:W-:Y:S01]  /*2dc0*/  ULEA UR5, UR4, UR13, 0x3 ;  /* 0x0000000d04057291 */ /* 0x000fe2000f8e18ff */
[----:B------:R-:W-:-:S04]  /*2dd0*/  LOP3.LUT R2, R12, UR6, RZ, 0x3c, !PT ;  /* 0x000000060c027c12 */ /* 0x000fc8000f8e3cff */
[----:B-1----:R-:W-:-:S04]  /*2de0*/  SHF.L.U32 R3, R2, 0x1f, RZ ;  /* 0x0000001f02037819 */ /* 0x002fc800000006ff */
[----:B------:R-:W1:Y:S02]  /*2df0*/  SYNCS.PHASECHK.TRANS64.TRYWAIT P0, [UR5], R3 ;  /* 0x00000003ff0075a7 */ /* 0x000e640008001105 */
[----:B-1----:R-:W-:Y:S05]  /*2e00*/  @!P0 BRA `(.L_x_45) ;  /* 0x0000007800bc8947 */ /* 0x002fea0003800000 */
.L_x_169:
        /* <DEDUP_REMOVED lines=9> */
.L_x_171:
        /* <DEDUP_REMOVED lines=9> */
.L_x_173:
        /* <DEDUP_REMOVED lines=9> */
.L_x_175:
        /* <DEDUP_REMOVED lines=9> */
.L_x_177:
        /* <DEDUP_REMOVED lines=9> */
.L_x_179:
        /* <DEDUP_REMOVED lines=9> */
.L_x_181:
        /* <DEDUP_REMOVED lines=9> */
.L_x_183:
        /* <DEDUP_REMOVED lines=9> */
.L_x_185:
        /* <DEDUP_REMOVED lines=9> */
.L_x_187:
        /* <DEDUP_REMOVED lines=9> */
.L_x_189:
        /* <DEDUP_REMOVED lines=9> */
.L_x_191:
        /* <DEDUP_REMOVED lines=9> */
.L_x_193:
        /* <DEDUP_REMOVED lines=9> */
.L_x_195:
[----:B------:R-:W-:-:S04]  /*3560*/  UIADD3 UR4, UPT, UPT, UR4, 0x1, URZ ;  /* 0x0000000104047890 */ /* 0x000fc8000fffe0ff */
[----:B------:R-:W-:-:S04]  /*3570*/  UISETP.NE.AND UP0, UPT, UR4, 0x10, UPT ;  /* 0x000000100400788c */ /* 0x000fc8000bf05270 */
[----:B------:R-:W-:Y:S02]  /*3580*/  USEL UR5, URZ, 0x1, UP0 ;  /* 0x00000001ff057887 */ /* 0x000fe40008000000 */
[----:B------:R-:W-:-:S04]  /*3590*/  USEL UR4, UR4, URZ, UP0 ;  /* 0x000000ff04047287 */ /* 0x000fc80008000000 */
[----:B------:R-:W-:Y:S01]  /*35a0*/  ULEA UR4, UR4, UR13, 0x3 ;  /* 0x0000000d04047291 */ /* 0x000fe2000f8e18ff */
[----:B-1----:R-:W-:-:S04]  /*35b0*/  LOP3.LUT R3, R2, UR5, RZ, 0x3c, !PT ;  /* 0x0000000502037c12 */ /* 0x002fc8000f8e3cff */
[----:B------:R-:W-:Y:S01]  /*35c0*/  SHF.L.U32 R3, R3, 0x1f, RZ ;  /* 0x0000001f03037819 */ /* 0x000fe200000006ff */
[----:B------:R-:W-:-:S07]  /*35d0*/  IMAD.U32 R0, RZ, RZ, UR4 ;  /* 0x00000004ff007e24 */ /* 0x000fce000f8e00ff */
.L_x_59:
[----:B-1----:R1:W2:Y:S02]  /*35e0*/  SYNCS.PHASECHK.TRANS64.TRYWAIT P0, [R0+URZ], R3 ;  /* 0x00000003000075a7 */ /* 0x0022a400080011ff */
[----:B--2---:R-:W-:Y:S05]  /*35f0*/  @!P0 NANOSLEEP.SYNCS 0x989680 ;  /* 0x009896800000895d */ /* 0x004fea0003900000 */
[----:B------:R-:W2:Y:S02]  /*3600*/  @!P0 SYNCS.PHASECHK.TRANS64 P0, [R0+URZ], R3 ;  /* 0x00000003000085a7 */ /* 0x000ea400080010ff */
[----:B--23--:R-:W-:Y:S05]  /*3610*/  @P0 EXIT ;  /* 0x000000000000094d */ /* 0x00cfea0003800000 */
[----:B------:R-:W-:Y:S05]  /*3620*/  BRA `(.L_x_59) ;  /* 0xfffffffc00ec7947 */ /* 0x000fea000383ffff */
.L_x_23:
[----:B------:R-:W2:Y:S02]  /*3630*/  S2UR UR4, SR_CgaCtaId ;  /* 0x00000000000479c3 */ /* 0x000ea40000008800 */
[----:B--2---:R-:W-:-:S04]  /*3640*/  UISETP.NE.AND UP0, UPT, UR4, URZ, UPT ;  /* 0x000000ff0400728c */ /* 0x004fc8000bf05270 */
[----:B------:R-:W-:-:S09]  /*3650*/  UISETP.NE.OR UP0, UPT, UR22, 0x1, UP0 ;  /* 0x000000011600788c */ /* 0x000fd20008705670 */
[----:B------:R-:W-:Y:S05]  /*3660*/  BRA.U UP0, `(.L_x_60) ;  /* 0x00000005004c7547 */ /* 0x000fea000b800000 */
[----:B------:R-:W2:Y:S01]  /*3670*/  S2UR UR5, SR_CgaCtaId ;  /* 0x00000000000579c3 */ /* 0x000ea20000008800 */
[----:B------:R-:W-:Y:S01]  /*3680*/  UMOV UR4, 0x400 ;  /* 0x0000040000047882 */ /* 0x000fe20000000000 */
[----:B------:R-:W-:Y:S01]  /*3690*/  ISETP.GE.U32.AND P2, PT, R0, 0x8, PT ;  /* 0x000000080000780c */ /* 0x000fe20003f46070 */
[----:B------:R-:W-:Y:S01]  /*36a0*/  IMAD.MOV.U32 R12, RZ, RZ, 0x1 ;  /* 0x00000001ff0c7424 */ /* 0x000fe200078e00ff */
[----:B------:R-:W-:Y:S02]  /*36b0*/  CS2R R10, SRZ ;  /* 0x00000000000a7805 */ /* 0x000fe4000001ff00 */
[----:B------:R-:W-:Y:S01]  /*36c0*/  CS2R R8, SRZ ;  /* 0x0000000000087805 */ /* 0x000fe2000001ff00 */
[----:B--2---:R-:W-:-:S03]  /*36d0*/  ULEA UR6, UR5, UR4, 0x18 ;  /* 0x0000000405067291 */ /* 0x004fc6000f8ec0ff */
[----:B------:R-:W-:-:S09]  /*36e0*/  UMOV UR5, URZ ;  /* 0x000000ff00057c82 */ /* 0x000fd20008000000 */
.L_x_64:
[----:B------:R-:W-:Y:S02]  /*36f0*/  LEA R2, R8, UR6, 0x3 ;  /* 0x0000000608027c11 */ /* 0x000fe4000f8e18ff */
[----:B------:R-:W-:-:S03]  /*3700*/  SHF.L.U32 R5, R9, 0x1f, RZ ;  /* 0x0000001f09057819 */ /* 0x000fc600000006ff */
[----:B------:R-:W-:Y:S01]  /*3710*/  VIADD R4, R2, 0x1c0 ;  /* 0x000001c002047836 */ /* 0x000fe20000000000 */
[----:B------:R-:W2:Y:S02]  /*3720*/  SYNCS.PHASECHK.TRANS64.TRYWAIT P0, [R2+URZ+0x1b0], R5 ;  /* 0x0001b005020075a7 */ /* 0x000ea400080011ff */
[----:B--2---:R-:W-:Y:S05]  /*3730*/  @!P0 BRA `(.L_x_61) ;  /* 0x0000007400c08947 */ /* 0x004fea0003800000 */
.L_x_196:
[----:B------:R-:W-:Y:S01]  /*3740*/  ULEA UR4, UR5, UR6, 0x3 ;  /* 0x0000000605047291 */ /* 0x000fe2000f8e18ff */
[----:B------:R-:W-:Y:S02]  /*3750*/  PRMT R4, RZ, 0x654, R4 ;  /* 0x00000654ff047816 */ /* 0x000fe40000000004 */
[----:B--2---:R-:W-:Y:S01]  /*3760*/  SHF.L.U32 R5, R12, 0x1f, RZ ;  /* 0x0000001f0c057819 */ /* 0x004fe200000006ff */
[----:B------:R-:W-:Y:S01]  /*3770*/  UIADD3 UR7, UPT, UPT, UR4, 0x150, URZ ;  /* 0x0000015004077890 */ /* 0x000fe2000fffe0ff */
[----:B------:R2:W-:Y:S05]  /*3780*/  SYNCS.ARRIVE.TRANS64.RED.A1T0 RZ, [R4+URZ], RZ ;  /* 0x000000ff04ff79a7 */ /* 0x0005ea00081004ff */
[----:B------:R-:W-:Y:S01]  /*3790*/  IMAD.U32 R7, RZ, RZ, UR7 ;  /* 0x00000007ff077e24 */ /* 0x000fe2000f8e00ff */
[----:B------:R-:W3:Y:S04]  /*37a0*/  SYNCS.PHASECHK.TRANS64.TRYWAIT P0, [UR4+0x160], R5 ;  /* 0x00016005ff0075a7 */ /* 0x000ee80008001104 */
[----:B------:R-:W-:Y:S01]  /*37b0*/  PRMT R6, R0, 0x654, R7 ;  /* 0x0000065400067816 */ /* 0x000fe20000000007 */
[----:B--2---:R-:W-:Y:S01]  /*37c0*/  @!P2 IMAD.MOV.U32 R4, RZ, RZ, 0x10 ;  /* 0x00000010ff04a424 */ /* 0x004fe200078e00ff */
[----:B---3--:R-:W-:Y:S06]  /*37d0*/  @!P0 BRA `(.L_x_62) ;  /* 0x0000007400ac8947 */ /* 0x008fec0003800000 */
.L_x_198:
[----:B------:R-:W-:Y:S01]  /*37e0*/  ULEA UR8, UR5, UR6, 0x4 ;  /* 0x0000000605087291 */ /* 0x000fe2000f8e20ff */
[----:B------:R-:W-:Y:S01]  /*37f0*/  SEL R3, R6, R3, !P2 ;  /* 0x0000000306037207 */ /* 0x000fe20005000000 */
[----:B------:R-:W-:Y:S01]  /*3800*/  UIADD3 UR9, UPT, UPT, UR4, 0x150, URZ ;  /* 0x0000015004097890 */ /* 0x000fe2000fffe0ff */
[----:B--2---:R-:W-:Y:S01]  /*3810*/  LEA R2, R11, UR6, 0x3 ;  /* 0x000000060b027c11 */ /* 0x004fe2000f8e18ff */
[----:B------:R-:W-:Y:S01]  /*3820*/  UIADD3 UR8, UPT, UPT, UR8, 0x1e0, URZ ;  /* 0x000001e008087890 */ /* 0x000fe2000fffe0ff */
[----:B------:R-:W-:Y:S01]  /*3830*/  SHF.L.U32 R5, R10, 0x1f, RZ ;  /* 0x0000001f0a057819 */ /* 0x000fe200000006ff */
[----:B------:R2:W-:Y:S01]  /*3840*/  @!P2 SYNCS.ARRIVE.TRANS64.RED RZ, [R3+URZ], R4 ;  /* 0x0000000403ffa9a7 */ /* 0x0005e200080004ff */
[----:B------:R-:W-:Y:S01]  /*3850*/  UIADD3 UR4, UPT, UPT, UR5, 0x1, URZ ;  /* 0x0000000105047890 */ /* 0x000fe2000fffe0ff */
[----:B------:R-:W-:-:S03]  /*3860*/  VIADD R8, R8, 0x1 ;  /* 0x0000000108087836 */ /* 0x000fc60000000000 */
[----:B------:R-:W-:Y:S02]  /*3870*/  UISETP.NE.AND UP0, UPT, UR4, 0x2, UPT ;  /* 0x000000020400788c */ /* 0x000fe4000bf05270 */
[----:B------:R-:W-:Y:S06]  /*3880*/  UGETNEXTWORKID.BROADCAST [UR8], [UR9] ;  /* 0x00000000080073ca */ /* 0x000fec0008000100 */
[----:B------:R-:W-:Y:S01]  /*3890*/  USEL UR7, URZ, 0x1, UP0 ;  /* 0x00000001ff077887 */ /* 0x000fe20008000000 */
[----:B------:R-:W-:Y:S01]  /*38a0*/  ISETP.NE.AND P0, PT, R8, 0x2, PT ;  /* 0x000000020800780c */ /* 0x000fe20003f05270 */
[----:B------:R-:W-:Y:S01]  /*38b0*/  USEL UR5, UR4, URZ, UP0 ;  /* 0x000000ff04057287 */ /* 0x000fe20008000000 */
[----:B------:R-:W3:Y:S03]  /*38c0*/  SYNCS.PHASECHK.TRANS64.TRYWAIT P1, [R2+URZ+0x150], R5 ;  /* 0x00015005020075a7 */ /* 0x000ee600080211ff */
[----:B------:R-:W-:Y:S01]  /*38d0*/  LOP3.LUT R12, R12, UR7, RZ, 0x3c, !PT ;  /* 0x000000070c0c7c12 */ /* 0x000fe2000f8e3cff */
[----:B--23--:R-:W-:Y:S07]  /*38e0*/  @!P1 BRA `(.L_x_63) ;  /* 0x0000007400809947 */ /* 0x00cfee0003800000 */
.L_x_199:
[C---:B------:R-:W-:Y:S01]  /*38f0*/  LEA R4, R11.reuse, UR6, 0x4 ;  /* 0x000000060b047c11 */ /* 0x040fe2000f8e20ff */
[----:B--2---:R-:W-:Y:S01]  /*3900*/  VIADD R2, R2, 0x160 ;  /* 0x0000016002027836 */ /* 0x004fe20000000000 */
[----:B------:R-:W-:Y:S01]  /*3910*/  SEL R8, R8, RZ, P0 ;  /* 0x000000ff08087207 */ /* 0x000fe20000000000 */
[----:B------:R-:W-:-:S03]  /*3920*/  VIADD R11, R11, 0x1 ;  /* 0x000000010b0b7836 */ /* 0x000fc60000000000 */
[----:B------:R-:W2:Y:S01]  /*3930*/  LDS.128 R4, [R4+0x1e0] ;  /* 0x0001e00004047984 */ /* 0x000ea20000000c00 */
[----:B------:R-:W-:Y:S02]  /*3940*/  PRMT R2, RZ, 0x654, R2 ;  /* 0x00000654ff027816 */ /* 0x000fe40000000002 */
[C---:B------:R-:W-:Y:S01]  /*3950*/  ISETP.NE.AND P1, PT, R11.reuse, 0x2, PT ;  /* 0x000000020b00780c */ /* 0x040fe20003f25270 */
[----:B------:R-:W-:Y:S01]  /*3960*/  @!PT LDS RZ, [RZ] ;  /* 0x00000000fffff984 */ /* 0x000fe20000000800 */
[----:B------:R-:W-:Y:S01]  /*3970*/  @!PT LDS RZ, [RZ] ;  /* 0x00000000fffff984 */ /* 0x000fe20000000800 */
[----:B------:R-:W-:Y:S01]  /*3980*/  @!PT LDS RZ, [RZ] ;  /* 0x00000000fffff984 */ /* 0x000fe20000000800 */
[----:B------:R-:W-:Y:S01]  /*3990*/  @!PT LDS RZ, [RZ] ;  /* 0x00000000fffff984 */ /* 0x000fe20000000800 */
[----:B------:R3:W-:Y:S06]  /*39a0*/  MEMBAR.ALL.CTA ;  /* 0x0000000000007992 */ /* 0x0007ec0000008000 */
[----:B---3--:R-:W3:Y:S01]  /*39b0*/  FENCE.VIEW.ASYNC.S ;  /* 0x00000000000073c6 */ /* 0x008ee20000000000 */
[----:B------:R-:W-:Y:S01]  /*39c0*/  SEL R11, R11, RZ, P1 ;  /* 0x000000ff0b0b7207 */ /* 0x000fe20000800000 */
[----:B---3--:R3:W-:Y:S01]  /*39d0*/  SYNCS.ARRIVE.TRANS64.RED.A1T0 RZ, [R2+URZ], RZ ;  /* 0x000000ff02ff79a7 */ /* 0x0087e200081004ff */
[----:B--2---:R-:W-:-:S02]  /*39e0*/  LOP3.LUT P3, RZ, R6, 0x1, RZ, 0xc0, !PT ;  /* 0x0000000106ff7812 */ /* 0x004fc4000786c0ff */
[----:B------:R-:W-:-:S04]  /*39f0*/  SEL R5, RZ, 0x1, P1 ;  /* 0x00000001ff057807 */ /* 0x000fc80000800000 */
[----:B------:R-:W-:Y:S02]  /*3a00*/  LOP3.LUT R10, R10, R5, RZ, 0x3c, !PT ;  /* 0x000000050a0a7212 */ /* 0x000fe400078e3cff */
[----:B---3--:R-:W-:-:S04]  /*3a10*/  SEL R2, RZ, 0x1, P0 ;  /* 0x00000001ff027807 */ /* 0x008fc80000000000 */
[----:B------:R-:W-:Y:S01]  /*3a20*/  LOP3.LUT R9, R9, R2, RZ, 0x3c, !PT ;  /* 0x0000000209097212 */ /* 0x000fe200078e3cff */
[----:B------:R-:W-:Y:S06]  /*3a30*/  @P3 BRA `(.L_x_64) ;  /* 0xfffffffc002c3947 */ /* 0x000fec000383ffff */
[----:B------:R-:W-:Y:S01]  /*3a40*/  ULEA UR4, UR5, UR6, 0x3 ;  /* 0x0000000605047291 */ /* 0x000fe2000f8e18ff */
[----:B------:R-:W-:-:S08]  /*3a50*/  SHF.L.U32 R3, R12, 0x1f, RZ ;  /* 0x0000001f0c037819 */ /* 0x000fd000000006ff */
[----:B------:R-:W2:Y:S02]  /*3a60*/  SYNCS.PHASECHK.TRANS64 P0, [UR4+0x160], R3 ;  /* 0x00016003ff0075a7 */ /* 0x000ea40008001004 */
[----:B--2---:R-:W-:Y:S05]  /*3a70*/  @P0 BRA `(.L_x_65) ;  /* 0x0000000000080947 */ /* 0x004fea0003800000 */
[----:B------:R-:W2:Y:S02]  /*3a80*/  SYNCS.PHASECHK.TRANS64.TRYWAIT P0, [UR4+0x160], R3 ;  /* 0x00016003ff0075a7 */ /* 0x000ea40008001104 */
[----:B--2---:R-:W-:Y:S05]  /*3a90*/  @!P0 BRA `(.L_x_66) ;  /* 0x0000007400288947 */ /* 0x004fea0003800000 */
.L_x_65:
[----:B------:R-:W-:-:S04]  /*3aa0*/  UIADD3 UR7, UPT, UPT, UR5, 0x1, URZ ;  /* 0x0000000105077890 */ /* 0x000fc8000fffe0ff */
[----:B------:R-:W-:-:S04]  /*3ab0*/  UISETP.NE.AND UP0, UPT, UR7, 0x2, UPT ;  /* 0x000000020700788c */ /* 0x000fc8000bf05270 */
[----:B------:R-:W-:Y:S02]  /*3ac0*/  USEL UR8, URZ, 0x1, UP0 ;  /* 0x00000001ff087887 */ /* 0x000fe40008000000 */
[----:B------:R-:W-:-:S04]  /*3ad0*/  USEL UR7, UR7, URZ, UP0 ;  /* 0x000000ff07077287 */ /* 0x000fc80008000000 */
[----:B------:R-:W-:Y:S01]  /*3ae0*/  ULEA UR7, UR7, UR6, 0x3 ;  /* 0x0000000607077291 */ /* 0x000fe2000f8e18ff */
[----:B--2---:R-:W-:-:S04]  /*3af0*/  LOP3.LUT R3, R12, UR8, RZ, 0x3c, !PT ;  /* 0x000000080c037c12 */ /* 0x004fc8000f8e3cff */
[----:B------:R-:W-:-:S04]  /*3b00*/  SHF.L.U32 R0, R3, 0x1f, RZ ;  /* 0x0000001f03007819 */ /* 0x000fc800000006ff */
[----:B------:R-:W2:Y:S02]  /*3b10*/  SYNCS.PHASECHK.TRANS64 P0, [UR7+0x160], R0 ;  /* 0x00016000ff0075a7 */ /* 0x000ea40008001007 */
[----:B-12---:R-:W-:Y:S05]  /*3b20*/  @P0 EXIT ;  /* 0x000000000000094d */ /* 0x006fea0003800000 */
[----:B------:R-:W-:Y:S02]  /*3b30*/  SHF.L.U32 R3, R3, 0x1f, RZ ;  /* 0x0000001f03037819 */ /* 0x000fe400000006ff */
[----:B------:R-:W-:-:S07]  /*3b40*/  MOV R0, UR7 ;  /* 0x0000000700007c02 */ /* 0x000fce0008000f00 */
.L_x_67:
[----:B-1----:R1:W2:Y:S02]  /*3b50*/  SYNCS.PHASECHK.TRANS64.TRYWAIT P0, [R0+URZ+0x160], R3 ;  /* 0x00016003000075a7 */ /* 0x0022a400080011ff */
[----:B--2---:R-:W-:Y:S05]  /*3b60*/  @!P0 NANOSLEEP.SYNCS 0x989680 ;  /* 0x009896800000895d */ /* 0x004fea0003900000 */
[----:B------:R-:W2:Y:S02]  /*3b70*/  @!P0 SYNCS.PHASECHK.TRANS64 P0, [R0+URZ+0x160], R3 ;  /* 0x00016003000085a7 */ /* 0x000ea400080010ff */
[----:B--2---:R-:W-:Y:S05]  /*3b80*/  @P0 EXIT ;  /* 0x000000000000094d */ /* 0x004fea0003800000 */
[----:B------:R-:W-:Y:S05]  /*3b90*/  BRA `(.L_x_67) ;  /* 0xfffffffc00ec7947 */ /* 0x000fea000383ffff */
.L_x_60:
[----:B------:R-:W-:Y:S05]  /*3ba0*/  BRA.U UP6, `(.L_x_68) ;  /* 0x0000001106a47547 */ /* 0x000fea000b800000 */
[----:B------:R-:W2:Y:S01]  /*3bb0*/  S2UR UR7, SR_CgaCtaId ;  /* 0x00000000000779c3 */ /* 0x000ea20000008800 */
[----:B------:R-:W-:Y:S01]  /*3bc0*/  UMOV UR4, 0x40 ;  /* 0x0000004000047882 */ /* 0x000fe20000000000 */
[----:B------:R-:W-:Y:S01]  /*3bd0*/  NOP ;  /* 0x0000000000007918 */ /* 0x000fe20000000000 */
[----:B------:R-:W-:Y:S01]  /*3be0*/  UMOV UR6, 0x400 ;  /* 0x0000040000067882 */ /* 0x000fe20000000000 */
[----:B--2---:R-:W-:Y:S02]  /*3bf0*/  ULEA UR5, UR7, UR4, 0x18 ;  /* 0x0000000407057291 */ /* 0x004fe4000f8ec0ff */
[----:B------:R-:W-:-:S07]  /*3c00*/  ULEA UR6, UR7, UR6, 0x18 ;  /* 0x0000000607067291 */ /* 0x000fce000f8ec0ff */
[----:B------:R-:W2:Y:S02]  /*3c10*/  LDS.U8 R0, [UR5+0x1c] ;  /* 0x00001c05ff007984 */ /* 0x000ea40008000000 */
[----:B--2---:R-:W-:-:S13]  /*3c20*/  ISETP.NE.AND P0, PT, R0, RZ, PT ;  /* 0x000000ff0000720c */ /* 0x004fda0003f05270 */
[----:B------:R-:W-:Y:S05]  /*3c30*/  @P0 BRA `(.L_x_69) ;  /* 0x0000000400080947 */ /* 0x000fea0003800000 */
[----:B------:R-:W-:Y:S02]  /*3c40*/  UISETP.NE.U32.AND UP1, UPT, UR34, 0x1, UPT ;  /* 0x000000012200788c */ /* 0x000fe4000bf25070 */
[----:B------:R-:W-:-:S07]  /*3c50*/  UIADD3 UR7, UPT, UPT, UR5, 0x8, URZ ;  /* 0x0000000805077890 */ /* 0x000fce000fffe0ff */
[----:B------:R-:W-:Y:S05]  /*3c60*/  BRA.U !UP1, `(.L_x_70) ;  /* 0x00000001099c7547 */ /* 0x000fea000b800000 */
[----:B------:R-:W-:Y:S01]  /*3c70*/  ELECT P0, URZ, PT ;  /* 0x0000000000ff782f */ /* 0x000fe20003800000 */
[----:B------:R-:W-:-:S12]  /*3c80*/  BSSY B0, `(.L_x_70) ;  /* 0x0000025000007945 */ /* 0x000fd80003800000 */
[----:B------:R-:W-:Y:S05]  /*3c90*/  @!P0 BRA `(.L_x_71) ;  /* 0x00000000008c8947 */ /* 0x000fea0003800000 */
[----:B------:R-:W-:-:S05]  /*3ca0*/  UMOV UR4, 0x10 ;  /* 0x0000001000047882 */ /* 0x000fca0000000000 */
[----:B------:R-:W-:Y:S04]  /*3cb0*/  DEPBAR.LE SB2, 0x36 ;  /* 0x0000ad800000791a */ /* 0x000fe80000000000 */
[----:B------:R-:W2:Y:S02]  /*3cc0*/  UTCATOMSWS.2CTA.FIND_AND_SET.ALIGN UP0, UR4, UR4 ;  /* 0x00000004000475e3 */ /* 0x000ea40008200800 */
[----:B--2---:R-:W-:Y:S01]  /*3cd0*/  MOV R11, UR4 ;  /* 0x00000004000b7c02 */ /* 0x004fe20008000f00 */
[----:B------:R-:W-:Y:S06]  /*3ce0*/  BRA.U UP0, `(.L_x_72) ;  /* 0x0000000100187547 */ /* 0x000fec000b800000 */
.L_x_73:
[----:B------:R-:W-:Y:S05]  /*3cf0*/  NANOSLEEP 0x64 ;  /* 0x000000640000795d */ /* 0x000fea0003800000 */
[----:B------:R-:W-:-:S05]  /*3d00*/  UMOV UR4, 0x10 ;  /* 0x0000001000047882 */ /* 0x000fca0000000000 */
[----:B------:R-:W-:Y:S04]  /*3d10*/  DEPBAR.LE SB2, 0x36 ;  /* 0x0000ad800000791a */ /* 0x000fe80000000000 */
[----:B------:R-:W2:Y:S02]  /*3d20*/  UTCATOMSWS.2CTA.FIND_AND_SET.ALIGN UP0, UR4, UR4 ;  /* 0x00000004000475e3 */ /* 0x000ea40008200800 */
[----:B--2---:R-:W-:Y:S01]  /*3d30*/  MOV R11, UR4 ;  /* 0x00000004000b7c02 */ /* 0x004fe20008000f00 */
[----:B------:R-:W-:Y:S05]  /*3d40*/  BRA.U !UP0, `(.L_x_73) ;  /* 0xfffffffd08e87547 */ /* 0x000fea000b83ffff */
.L_x_72:
[----:B------:R-:W2:Y:S01]  /*3d50*/  LDS R7, [UR5+0x10] ;  /* 0x00001005ff077984 */ /* 0x000ea20008000800 */
[----:B------:R-:W-:Y:S01]  /*3d60*/  IMAD.U32 R5, RZ, RZ, UR6 ;  /* 0x00000006ff057e24 */ /* 0x000fe2000f8e00ff */
[----:B------:R-:W-:-:S03]  /*3d70*/  MOV R4, UR33 ;  /* 0x0000002100047c02 */ /* 0x000fc60008000f00 */
[----:B------:R-:W-:Y:S01]  /*3d80*/  VIADD R5, R5, 0x200 ;  /* 0x0000020005057836 */ /* 0x000fe20000000000 */
[----:B--2---:R-:W-:-:S04]  /*3d90*/  SHF.L.U32 R7, R7, 0x1f, RZ ;  /* 0x0000001f07077819 */ /* 0x004fc800000006ff */
[----:B------:R-:W2:Y:S02]  /*3da0*/  SYNCS.PHASECHK.TRANS64.TRYWAIT P0, [UR5+0x8], R7 ;  /* 0x00000807ff0075a7 */ /* 0x000ea40008001105 */
[----:B--2---:R-:W-:Y:S05]  /*3db0*/  @P0 BRA `(.L_x_74) ;  /* 0x0000000000080947 */ /* 0x004fea0003800000 */
[----:B------:R-:W2:Y:S02]  /*3dc0*/  SYNCS.PHASECHK.TRANS64.TRYWAIT P0, [UR5+0x8], R7 ;  /* 0x00000807ff0075a7 */ /* 0x000ea40008001105 */
[----:B--2---:R-:W-:Y:S05]  /*3dd0*/  @!P0 BRA `(.L_x_75) ;  /* 0x0000007000708947 */ /* 0x004fea0003800000 */
.L_x_74:
[----:B--2---:R-:W-:Y:S01]  /*3de0*/  HFMA2 R0, -RZ, RZ, 0, 5.9604644775390625e-08 ;  /* 0x00000001ff007431 */ /* 0x004fe200000001ff */
[----:B------:R-:W-:Y:S01]  /*3df0*/  UPRMT UR4, UR33, 0x654, UR7 ;  /* 0x0000065421047896 */ /* 0x000fe20008000007 */
[----:B------:R-:W-:Y:S01]  /*3e00*/  IMAD.MOV.U32 R8, RZ, RZ, 0xffff ;  /* 0x0000ffffff087424 */ /* 0x000fe200078e00ff */
[----:B------:R-:W-:Y:S01]  /*3e10*/  PRMT R4, R4, 0x654, R5 ;  /* 0x0000065404047816 */ /* 0x000fe20000000005 */
[----:B------:R-:W-:Y:S02]  /*3e20*/  IMAD.MOV.U32 R6, RZ, RZ, 0x4 ;  /* 0x00000004ff067424 */ /* 0x000fe400078e00ff */
[----:B------:R-:W-:Y:S01]  /*3e30*/  IMAD.SHL.U32 R9, R11, 0x20, RZ ;  /* 0x000000200b097824 */ /* 0x000fe200078e00ff */
[----:B------:R-:W-:Y:S02]  /*3e40*/  MOV R5, UR4 ;  /* 0x0000000400057c02 */ /* 0x000fe40008000f00 */
[-C--:B------:R-:W-:Y:S01]  /*3e50*/  SHF.L.U32 R8, R8, R11.reuse, RZ ;  /* 0x0000000b08087219 */ /* 0x080fe200000006ff */
[----:B------:R2:W-:Y:S01]  /*3e60*/  SYNCS.ARRIVE.TRANS64.RED RZ, [UR4], R6 ;  /* 0x00000006ffff79a7 */ /* 0x0005e20008000404 */
[----:B------:R-:W-:Y:S01]  /*3e70*/  SHF.L.U32 R7, R0, R11, RZ ;  /* 0x0000000b00077219 */ /* 0x000fe200000006ff */
[----:B------:R2:W-:Y:S04]  /*3e80*/  STS [UR6+0x200], R9 ;  /* 0x00020009ff007988 */ /* 0x0005e80008000806 */
[----:B------:R2:W-:Y:S04]  /*3e90*/  STAS [R4.64], R11 ;  /* 0x0000000b04007dbd */ /* 0x0005e8000c0008ff */
[----:B------:R2:W-:Y:S04]  /*3ea0*/  ATOMS.OR RZ, [UR5+0x14], R8 ;  /* 0x00001408ffff798c */ /* 0x0005e8000b000005 */
[----:B------:R2:W-:Y:S04]  /*3eb0*/  ATOMS.OR RZ, [UR5+0x18], R7 ;  /* 0x00001807ffff798c */ /* 0x0005e8000b000005 */
[----:B------:R2:W-:Y:S02]  /*3ec0*/  ATOMS.XOR RZ, [UR5+0x10], R0 ;  /* 0x00001000ffff798c */ /* 0x0005e4000b800005 */
.L_x_71:
[----:B-1----:R-:W-:Y:S05]  /*3ed0*/  BSYNC B0 ;  /* 0x0000000000007941 */ /* 0x002fea0003800000 */
.L_x_70:
[----:B------:R-:W-:Y:S05]  /*3ee0*/  BRA.U UP1, `(.L_x_76) ;  /* 0x00000001016c7547 */ /* 0x000fea000b800000 */
[----:B------:R-:W-:-:S03]  /*3ef0*/  UMOV UR4, 0xffffffff ;  /* 0xffffffff00047882 */ /* 0x000fc60000000000 */
[----:B------:R-:W-:Y:S05]  /*3f00*/  BRA.DIV UR4, `(.L_x_77) ;  /* 0x00000072043c7947 */ /* 0x000fea000b800000 */
[----:B------:R-:W-:-:S13]  /*3f10*/  ELECT P0, URZ, PT ;  /* 0x0000000000ff782f */ /* 0x000fda0003800000 */
.L_x_203:
[----:B------:R-:W-:Y:S05]  /*3f20*/  @!P0 BRA `(.L_x_76) ;  /* 0x00000000005c8947 */ /* 0x000fea0003800000 */
[----:B--2---:R-:W2:Y:S02]  /*3f30*/  LDS R5, [UR5+0x10] ;  /* 0x00001005ff057984 */ /* 0x004ea40008000800 */
[----:B--2---:R-:W-:-:S04]  /*3f40*/  SHF.L.U32 R5, R5, 0x1f, RZ ;  /* 0x0000001f05057819 */ /* 0x004fc800000006ff */
[----:B------:R-:W2:Y:S02]  /*3f50*/  SYNCS.PHASECHK.TRANS64.TRYWAIT P0, [UR5+0x8], R5 ;  /* 0x00000805ff0075a7 */ /* 0x000ea40008001105 */
[----:B--2---:R-:W-:Y:S05]  /*3f60*/  @P0 BRA `(.L_x_78) ;  /* 0x0000000000080947 */ /* 0x004fea0003800000 */
[----:B------:R-:W2:Y:S02]  /*3f70*/  SYNCS.PHASECHK.TRANS64.TRYWAIT P0, [UR5+0x8], R5 ;  /* 0x00000805ff0075a7 */ /* 0x000ea40008001105 */
[----:B--2---:R-:W-:Y:S05]  /*3f80*/  @!P0 BRA `(.L_x_79) ;  /* 0x0000007000408947 */ /* 0x004fea0003800000 */
.L_x_78:
[----:B------:R-:W3:Y:S01]  /*3f90*/  LDS R7, [UR6+0x200] ;  /* 0x00020006ff077984 */ /* 0x000ee20008000800 */
[----:B--2---:R-:W-:Y:S02]  /*3fa0*/  HFMA2 R0, -RZ, RZ, 0, 5.9604644775390625e-08 ;  /* 0x00000001ff007431 */ /* 0x004fe400000001ff */
[----:B------:R-:W-:Y:S01]  /*3fb0*/  IMAD.MOV.U32 R4, RZ, RZ, 0xffff ;  /* 0x0000ffffff047424 */ /* 0x000fe200078e00ff */
[----:B------:R-:W-:Y:S01]  /*3fc0*/  UPRMT UR4, UR33, 0x654, UR7 ;  /* 0x0000065421047896 */ /* 0x000fe20008000007 */
[----:B---3--:R-:W-:-:S03]  /*3fd0*/  IMAD.SHL.U32 R5, R7, 0x20, RZ ;  /* 0x0000002007057824 */ /* 0x008fc600078e00ff */
[-C--:B------:R-:W-:Y:S02]  /*3fe0*/  SHF.L.U32 R4, R4, R7.reuse, RZ ;  /* 0x0000000704047219 */ /* 0x080fe400000006ff */
[----:B------:R-:W-:Y:S01]  /*3ff0*/  SHF.L.U32 R7, R0, R7, RZ ;  /* 0x0000000700077219 */ /* 0x000fe200000006ff */
[----:B------:R3:W-:Y:S04]  /*4000*/  STS [UR6+0x200], R5 ;  /* 0x00020005ff007988 */ /* 0x0007e80008000806 */
[----:B------:R3:W-:Y:S04]  /*4010*/  ATOMS.OR RZ, [UR5+0x14], R4 ;  /* 0x00001404ffff798c */ /* 0x0007e8000b000005 */
[----:B------:R3:W-:Y:S01]  /*4020*/  ATOMS.OR RZ, [UR5+0x18], R7 ;  /* 0x00001807ffff798c */ /* 0x0007e2000b000005 */
[----:B------:R-:W-:Y:S03]  /*4030*/  SYNCS.ARRIVE.TRANS64.RED.A1T0 RZ, [UR4], RZ ;  /* 0x000000ffffff79a7 */ /* 0x000fe60008100404 */
[----:B------:R3:W-:Y:S01]  /*4040*/  ATOMS.XOR RZ, [UR5+0x10], R0 ;  /* 0x00001000ffff798c */ /* 0x0007e2000b800005 */
[----:B------:R-:W-:Y:S05]  /*4050*/  BRA `(.L_x_76) ;  /* 0x0000000000107947 */ /* 0x000fea0003800000 */
.L_x_69:
[----:B------:R-:W-:Y:S02]  /*4060*/  MOV R0, 0xffffffff ;  /* 0xffffffff00007802 */ /* 0x000fe40000000f00 */
[----:B------:R-:W-:-:S03]  /*4070*/  MOV R4, 0x40a0 ;  /* 0x000040a000047802 */ /* 0x000fc60000000f00 */
[----:B------:R2:W-:Y:S04]  /*4080*/  STS [UR6+0x200], R0 ;  /* 0x00020000ff007988 */ /* 0x0005e80008000806 */
[----:B-12--5:R-:W-:Y:S05]  /*4090*/  CALL.REL.NOINC `($__internal_1_$__cuda_sm10x_tcgen05_guardrail_trap_phase_invalid_during_alloc) ;  /* 0x0000007800147944 */ /* 0x026fea0003c00000 */
.L_x_76:
[----:B------:R-:W-:Y:S05]  /*40a0*/  WARPSYNC.ALL ;  /* 0x0000000000007948 */ /* 0x000fea0003800000 */
[----:B------:R-:W4:Y:S01]  /*40b0*/  S2UR UR4, SR_CgaCtaId ;  /* 0x00000000000479c3 */ /* 0x000f220000008800 */
[----:B------:R-:W-:Y:S01]  /*40c0*/  UMOV UR17, 0x400 ;  /* 0x0000040000117882 */ /* 0x000fe20000000000 */
[----:B------:R-:W-:-:S06]  /*40d0*/  NOP ;  /* 0x0000000000007918 */ /* 0x000fcc0000000000 */
[----:B------:R-:W-:Y:S06]  /*40e0*/  BAR.ARV 0x6, 0xa0 ;  /* 0x0182800000007b1d */ /* 0x000fec0000002000 */
[----:B------:R-:W1:Y:S01]  /*40f0*/  LDCU UR6, c[0x0][0x38c] ;  /* 0x00007180ff0677ac */ /* 0x000e620008000800 */
[----:B------:R-:W-:Y:S01]  /*4100*/  LOP3.LUT R3, R3, 0xffff, RZ, 0xc0, !PT ;  /* 0x0000ffff03037812 */ /* 0x000fe200078ec0ff */
[----:B--2---:R-:W-:Y:S01]  /*4110*/  IMAD.MOV.U32 R9, RZ, RZ, 0x1 ;  /* 0x00000001ff097424 */ /* 0x004fe200078e00ff */
[----:B------:R-:W-:Y:S01]  /*4120*/  LOP3.LUT R2, R2, 0xffff, RZ, 0xc0, !PT ;  /* 0x0000ffff02027812 */ /* 0x000fe200078ec0ff */
[----:B------:R-:W-:Y:S01]  /*4130*/  IMAD.MOV.U32 R8, RZ, RZ, RZ ;  /* 0x000000ffff087224 */ /* 0x000fe200078e00ff */
[----:B------:R-:W-:Y:S01]  /*4140*/  R2UR UR20, R3 ;  /* 0x00000000031472ca */ /* 0x000fe200000e0000 */
[----:B------:R-:W-:Y:S01]  /*4150*/  UMOV UR24, URZ ;  /* 0x000000ff00187c82 */ /* 0x000fe20008000000 */
[----:B------:R-:W-:-:S02]  /*4160*/  R2UR UR30, R2 ;  /* 0x00000000021e72ca */ /* 0x000fc400000e0000 */
[----:B------:R-:W-:Y:S01]  /*4170*/  CS2R R2, SRZ ;  /* 0x0000000000027805 */ /* 0x000fe2000001ff00 */
[----:B------:R-:W-:Y:S01]  /*4180*/  UMOV UR15, URZ ;  /* 0x000000ff000f7c82 */ /* 0x000fe20008000000 */
[----:B----4-:R-:W-:Y:S01]  /*4190*/  ULEA UR17, UR4, UR17, 0x18 ;  /* 0x0000001104117291 */ /* 0x010fe2000f8ec0ff */
[----:B------:R-:W-:Y:S01]  /*41a0*/  UMOV UR14, URZ ;  /* 0x000000ff000e7c82 */ /* 0x000fe20008000000 */
[----:B------:R-:W-:Y:S02]  /*41b0*/  UISETP.NE.AND UP3, UPT, UR34, URZ, UPT ;  /* 0x000000ff2200728c */ /* 0x000fe4000bf65270 */
[----:B------:R-:W-:Y:S02]  /*41c0*/  UIADD3 UR5, UPT, UPT, UR17, 0x8600, URZ ;  /* 0x0000860011057890 */ /* 0x000fe4000fffe0ff */
[----:B------:R-:W-:-:S03]  /*41d0*/  UIADD3 UR4, UPT, UPT, UR17, 0x18600, URZ ;  /* 0x0001860011047890 */ /* 0x000fc6000fffe0ff */
[----:B---3--:R-:W2:Y:S01]  /*41e0*/  LDS R0, [UR17+0x200] ;  /* 0x00020011ff007984 */ /* 0x008ea20008000800 */
[----:B-1----:R-:W-:Y:S02]  /*41f0*/  UIADD3 UR6, UPT, UPT, UR6, 0x1f, URZ ;  /* 0x0000001f06067890 */ /* 0x002fe4000fffe0ff */
[----:B------:R-:W-:Y:S02]  /*4200*/  USHF.R.U32.HI UR5, URZ, 0x4, UR5 ;  /* 0x00000004ff057899 */ /* 0x000fe40008011605 */
[----:B------:R-:W-:Y:S02]  /*4210*/  USHF.R.S32.HI UR25, URZ, 0x1f, UR6 ;  /* 0x0000001fff197899 */ /* 0x000fe40008011406 */
[----:B------:R-:W-:Y:S02]  /*4220*/  USHF.R.U32.HI UR4, URZ, 0x4, UR4 ;  /* 0x00000004ff047899 */ /* 0x000fe40008011604 */
[----:B------:R-:W-:Y:S02]  /*4230*/  ULEA.HI UR25, UR25, UR6, URZ, 0x5 ;  /* 0x0000000619197291 */ /* 0x000fe4000f8f28ff */
[----:B------:R-:W-:-:S02]  /*4240*/  ULOP3.LUT UR5, UR5, 0x3fff, URZ, 0xc0, !UPT ;  /* 0x00003fff05057892 */ /* 0x000fc4000f8ec0ff */
[----:B------:R-:W-:Y:S02]  /*4250*/  USHF.R.S32.HI UR25, URZ, 0x5, UR25 ;  /* 0x00000005ff197899 */ /* 0x000fe40008011419 */
[----:B------:R-:W-:Y:S02]  /*4260*/  ULOP3.LUT UR22, UR4, 0x3fff, URZ, 0xc0, !UPT ;  /* 0x00003fff04167892 */ /* 0x000fe4000f8ec0ff */
[----:B------:R-:W-:Y:S02]  /*4270*/  UISETP.LT.AND UP0, UPT, UR25, 0x1, UPT ;  /* 0x000000011900788c */ /* 0x000fe4000bf01270 */
[----:B------:R-:W-:Y:S02]  /*4280*/  ULOP3.LUT UR21, UR5, 0x10000, URZ, 0xfc, !UPT ;  /* 0x0001000005157892 */ /* 0x000fe4000f8efcff */
[----:B------:R-:W-:Y:S02]  /*4290*/  ULOP3.LUT UR22, UR22, 0x10000, URZ, 0xfc, !UPT ;  /* 0x0001000016167892 */ /* 0x000fe4000f8efcff */
[----:B------:R-:W-:Y:S01]  /*42a0*/  USEL UR31, UR25, 0x1, !UP0 ;  /* 0x00000001191f7887 */ /* 0x000fe2000c000000 */
[----:B------:R-:W-:Y:S01]  /*42b0*/  UMOV UR28, 0x0 ;  /* 0x00000000001c7882 */ /* 0x000fe20000000000 */
[----:B------:R-:W-:Y:S01]  /*42c0*/  UMOV UR29, 0x8400010 ;  /* 0x08400010001d7882 */ /* 0x000fe20000000000 */
[----:B------:R-:W-:Y:S01]  /*42d0*/  UMOV UR26, 0x0 ;  /* 0x00000000001a7882 */ /* 0x000fe20000000000 */
[----:B------:R-:W-:Y:S01]  /*42e0*/  UMOV UR27, 0x8400010 ;  /* 0x08400010001b7882 */ /* 0x000fe20000000000 */
[----:B--2---:R-:W-:-:S15]  /*42f0*/  R2UR UR32, R0 ;  /* 0x00000000002072ca */ /* 0x004fde00000e0000 */
.L_x_87:
[C---:B------:R-:W-:Y:S02]  /*4300*/  LEA R0, R8.reuse, UR17, 0x3 ;  /* 0x0000001108007c11 */ /* 0x040fe4000f8e18ff */
[----:B------:R-:W-:Y:S02]  /*4310*/  SHF.L.U32 R5, R3, 0x1f, RZ ;  /* 0x0000001f03057819 */ /* 0x000fe400000006ff */
[----:B------:R-:W-:Y:S02]  /*4320*/  LEA R4, R8, UR17, 0x4 ;  /* 0x0000001108047c11 */ /* 0x000fe4000f8e20ff */
[----:B------:R-:W1:Y:S02]  /*4330*/  SYNCS.PHASECHK.TRANS64.TRYWAIT P0, [R0+URZ+0x150], R5 ;  /* 0x00015005000075a7 */ /* 0x000e6400080011ff */
[----:B-1-3--:R-:W-:Y:S05]  /*4340*/  @!P0 BRA `(.L_x_80) ;  /* 0x0000006c00688947 */ /* 0x00afea0003800000 */
.L_x_204:
[----:B-1----:R-:W1:Y:S01]  /*4350*/  LDS.128 R4, [R4+0x1e0] ;  /* 0x0001e00004047984 */ /* 0x002e620000000c00 */
[----:B------:R-:W-:Y:S02]  /*4360*/  VIADD R0, R0, 0x160 ;  /* 0x0000016000007836 */ /* 0x000fe40000000000 */
[----:B------:R-:W-:Y:S01]  /*4370*/  VIADD R8, R8, 0x1 ;  /* 0x0000000108087836 */ /* 0x000fe20000000000 */
[----:B------:R-:W-:Y:S01]  /*4380*/  @!PT LDS RZ, [RZ] ;  /* 0x00000000fffff984 */ /* 0x000fe20000000800 */
[----:B------:R-:W-:Y:S01]  /*4390*/  @!PT LDS RZ, [RZ] ;  /* 0x00000000fffff984 */ /* 0x000fe20000000800 */
[----:B------:R-:W-:Y:S01]  /*43a0*/  @!PT LDS RZ, [RZ] ;  /* 0x00000000fffff984 */ /* 0x000fe20000000800 */
[----:B------:R-:W-:Y:S01]  /*43b0*/  @!PT LDS RZ, [RZ] ;  /* 0x00000000fffff984 */ /* 0x000fe20000000800 */
[----:B------:R2:W-:Y:S06]  /*43c0*/  MEMBAR.ALL.CTA ;  /* 0x0000000000007992 */ /* 0x0005ec0000008000 */
[----:B--2---:R-:W2:Y:S01]  /*43d0*/  FENCE.VIEW.ASYNC.S ;  /* 0x00000000000073c6 */ /* 0x004ea20000000000 */
[----:B------:R-:W-:-:S04]  /*43e0*/  PRMT R0, RZ, 0x654, R0 ;  /* 0x00000654ff007816 */ /* 0x000fc80000000000 */
[----:B--2---:R2:W-:Y:S01]  /*43f0*/  SYNCS.ARRIVE.TRANS64.RED.A1T0 RZ, [R0+URZ], RZ ;  /* 0x000000ff00ff79a7 */ /* 0x0045e200081004ff */
[----:B-1----:R-:W-:Y:S01]  /*4400*/  LOP3.LUT P1, RZ, R6, 0x1, RZ, 0xc0, !PT ;  /* 0x0000000106ff7812 */ /* 0x002fe2000782c0ff */
[----:B--2---:R-:W-:-:S12]  /*4410*/  BRA.U UP3, `(.L_x_81) ;  /* 0x0000000103e07547 */ /* 0x004fd8000b800000 */
[----:B------:R-:W1:Y:S01]  /*4420*/  LDCU UR4, c[0x0][0x38c] ;  /* 0x00007180ff0477ac */ /* 0x000e620008000800 */
[----:B------:R-:W-:Y:S02]  /*4430*/  PLOP3.LUT P2, PT, PT, PT, PT, 0x80, 0x8 ;  /* 0x000000000008781c */ /* 0x000fe40003f4f070 */
[----:B------:R-:W-:Y:S01]  /*4440*/  SHF.L.U32 R5, R9, 0x1f, RZ ;  /* 0x0000001f09057819 */ /* 0x000fe200000006ff */
[----:B------:R-:W-:Y:S02]  /*4450*/  ULEA UR23, UR24, UR17, 0x3 ;  /* 0x0000001118177291 */ /* 0x000fe4000f8e18ff */
[----:B------:R-:W-:Y:S02]  /*4460*/  ULEA UR18, UR24, UR32, 0x7 ;  /* 0x0000002018127291 */ /* 0x000fe4000f8e38ff */
[----:B-1----:R-:W-:-:S06]  /*4470*/  UISETP.GE.AND UP0, UPT, UR4, 0x1, UPT ;  /* 0x000000010400788c */ /* 0x002fcc000bf06270 */
[----:B------:R-:W-:-:S05]  /*4480*/  PLOP3.LUT P0, PT, PT, PT, UP0, 0x80, 0x8 ;  /* 0x000000000008781c */ /* 0x000fca0003f0f008 */
[----:B------:R-:W-:-:S08]  /*4490*/  @UP0 ULEA UR4, UR15, UR17, 0x3 ;  /* 0x000000110f040291 */ /* 0x000fd0000f8e18ff */
[----:B------:R-:W-:-:S04]  /*44a0*/  @P0 SHF.L.U32 R0, R2, 0x1f, RZ ;  /* 0x0000001f02000819 */ /* 0x000fc800000006ff */
[----:B------:R1:W2:Y:S01]  /*44b0*/  @P0 SYNCS.PHASECHK.TRANS64.TRYWAIT P2, [UR4], R0 ;  /* 0x00000000ff0005a7 */ /* 0x0002a20008041104 */
[----:B------:R-:W3:Y:S02]  /*44c0*/  SYNCS.PHASECHK.TRANS64.TRYWAIT P0, [UR23+0x190], R5 ;  /* 0x00019005ff0075a7 */ /* 0x000ee40008001117 */
[----:B-123--:R-:W-:Y:S05]  /*44d0*/  @!P0 BRA `(.L_x_82) ;  /* 0x0000006c00188947 */ /* 0x00efea0003800000 */
.L_x_206:
[----:B------:R-:W-:Y:S01]  /*44e0*/  UMOV UR19, UR14 ;  /* 0x0000000e00137c82 */ /* 0x000fe20008000000 */
[----:B------:R-:W-:Y:S05]  /*44f0*/  BRA.U !UP0, `(.L_x_83) ;  /* 0x0000000108987547 */ /* 0x000fea000b800000 */
[----:B------:R-:W-:Y:S02]  /*4500*/  UIADD3 UR19, UPT, UPT, UR31, UR14, URZ ;  /* 0x0000000e1f137290 */ /* 0x000fe4000fffe0ff */
[----:B------:R-:W-:Y:S01]  /*4510*/  UPLOP3.LUT UP2, UPT, UPT, UPT, UPT, 0x40, 0x4 ;  /* 0x000000000004789c */ /* 0x000fe20003f4e870 */
[----:B------:R-:W-:Y:S01]  /*4520*/  UMOV UR16, UR25 ;  /* 0x0000001900107c82 */ /* 0x000fe20008000000 */
[----:B------:R-:W-:-:S09]  /*4530*/  UMOV UR6, UR15 ;  /* 0x0000000f00067c82 */ /* 0x000fd20008000000 */
.L_x_86:
[----:B--2---:R-:W-:Y:S01]  /*4540*/  ULEA UR5, UR6, UR17, 0x3 ;  /* 0x0000001106057291 */ /* 0x004fe2000f8e18ff */
[----:B---3--:R-:W-:Y:S11]  /*4550*/  @P2 BRA `(.L_x_84) ;  /* 0x00000000000c2947 */ /* 0x008ff60003800000 */
[----:B-1----:R-:W-:Y:S04]  /*4560*/  SHF.L.U32 R5, R2, 0x1f, RZ ;  /* 0x0000001f02057819 */ /* 0x002fe800000006ff */
[----:B------:R-:W1:Y:S02]  /*4570*/  SYNCS.PHASECHK.TRANS64.TRYWAIT P0, [UR5], R5 ;  /* 0x00000005ff0075a7 */ /* 0x000e640008001105 */
[----:B-1----:R-:W-:Y:S05]  /*4580*/  @!P0 BRA `(.L_x_85) ;  /* 0x0000006c00048947 */ /* 0x002fea0003800000 */
.L_x_84:
[----:B------:R-:W-:Y:S01]  /*4590*/  UISETP.NE.AND UP0, UPT, UR16, 0x1, UPT ;  /* 0x000000011000788c */ /* 0x000fe2000bf05270 */
[----:B------:R-:W-:Y:S01]  /*45a0*/  PLOP3.LUT P2, PT, PT, PT, PT, 0x80, 0x8 ;  /* 0x000000000008781c */ /* 0x000fe20003f4f070 */
[----:B------:R-:W-:Y:S02]  /*45b0*/  UIADD3 UR4, UPT, UPT, UR6, 0x1, URZ ;  /* 0x0000000106047890 */ /* 0x000fe4000fffe0ff */
[----:B------:R-:W-:Y:S02]  /*45c0*/  ULEA UR12, UR6, UR22, 0x9 ;  /* 0x00000016060c7291 */ /* 0x000fe4000f8e48ff */
[----:B------:R-:W-:Y:S01]  /*45d0*/  UISETP.NE.AND UP1, UPT, UR4, 0x10, UPT ;  /* 0x000000100400788c */ /* 0x000fe2000bf25270 */
[----:B------:R-:W-:Y:S01]  /*45e0*/  PLOP3.LUT P0, PT, PT, PT, UP0, 0x80, 0x8 ;  /* 0x000000000008781c */ /* 0x000fe20003f0f008 */
[----:B------:R-:W-:Y:S02]  /*45f0*/  UIADD3 UR10, UPT, UPT, UR12, 0x2, URZ ;  /* 0x000000020c0a7890 */ /* 0x000fe4000fffe0ff */
[----:B------:R-:W-:Y:S02]  /*4600*/  USEL UR7, URZ, 0x1, UP1 ;  /* 0x00000001ff077887 */ /* 0x000fe40008800000 */
[----:B------:R-:W-:Y:S02]  /*4610*/  USEL UR15, UR4, URZ, UP1 ;  /* 0x000000ff040f7287 */ /* 0x000fe40008800000 */
[----:B------:R-:W-:Y:S02]  /*4620*/  UIADD3 UR14, UPT, UPT, UR14, 0x1, URZ ;  /* 0x000000010e0e7890 */ /* 0x000fe4000fffe0ff */
[----:B------:R-:W-:Y:S01]  /*4630*/  @UP0 ULEA UR4, UR15, UR17, 0x3 ;  /* 0x000000110f040291 */ /* 0x000fe2000f8e18ff */
[----:B------:R-:W-:Y:S01]  /*4640*/  LOP3.LUT R2, R2, UR7, RZ, 0x3c, !PT ;  /* 0x0000000702027c12 */ /* 0x000fe2000f8e3cff */
[----:B------:R-:W-:Y:S01]  /*4650*/  UIADD3 UR7, UPT, UPT, UR5, 0x80, URZ ;  /* 0x0000008005077890 */ /* 0x000fe2000fffe0ff */
[----:B------:R-:W-:Y:S02]  /*4660*/  UMOV UR13, 0x80004020 ;  /* 0x80004020000d7882 */ /* 0x000fe40000000000 */
[----:B-1----:R-:W-:Y:S01]  /*4670*/  @P0 SHF.L.U32 R0, R2, 0x1f, RZ ;  /* 0x0000001f02000819 */ /* 0x002fe200000006ff */
[----:B------:R-:W-:Y:S01]  /*4680*/  UMOV UR5, 0x80004020 ;  /* 0x8000402000057882 */ /* 0x000fe20000000000 */
[----:B------:R-:W-:Y:S01]  /*4690*/  UMOV UR11, 0x80004020 ;  /* 0x80004020000b7882 */ /* 0x000fe20000000000 */
[----:B------:R-:W-:Y:S01]  /*46a0*/  UMOV UR9, 0x80004020 ;  /* 0x8000402000097882 */ /* 0x000fe20000000000 */
[----:B------:R2:W3:Y:S01]  /*46b0*/  @P0 SYNCS.PHASECHK.TRANS64.TRYWAIT P2, [UR4], R0 ;  /* 0x00000000ff0005a7 */ /* 0x0004e20008041104 */
[----:B------:R-:W-:Y:S02]  /*46c0*/  ULEA UR4, UR6, UR21, 0x8 ;  /* 0x0000001506047291 */ /* 0x000fe4000f8e40ff */
[----:B------:R-:W-:Y:S02]  /*46d0*/  UISETP.NE.AND UP0, UPT, UR14, UR19, UPT ;  /* 0x000000130e00728c */ /* 0x000fe4000bf05270 */
[----:B------:R-:W-:Y:S02]  /*46e0*/  UIADD3 UR8, UPT, UPT, UR4, 0x2, URZ ;  /* 0x0000000204087890 */ /* 0x000fe4000fffe0ff */
[----:B------:R-:W-:Y:S01]  /*46f0*/  UIADD3 UR16, UPT, UPT, UR16, -0x1, URZ ;  /* 0xffffffff10107890 */ /* 0x000fe2000fffe0ff */
[----:B------:R-:W-:Y:S02]  /*4700*/  UMOV UR6, UR15 ;  /* 0x0000000f00067c82 */ /* 0x000fe40008000000 */
[----:B------:R2:W-:Y:S01]  /*4710*/  UTCHMMA.2CTA gdesc[UR4], gdesc[UR12], tmem[UR18], tmem[UR28], idesc[UR29], UP2 ;  /* 0x00ff1c0c040075ea */ /* 0x0005e20009200012 */
[----:B------:R-:W-:Y:S03]  /*4720*/  UPLOP3.LUT UP2, UPT, UPT, UPT, UPT, 0x80, 0x8 ;  /* 0x000000000008789c */ /* 0x000fe60003f4f070 */
[----:B------:R2:W-:Y:S01]  /*4730*/  UTCHMMA.2CTA gdesc[UR8], gdesc[UR10], tmem[UR18], tmem[UR26], idesc[UR27], UPT ;  /* 0x00ff1a0a080075ea */ /* 0x0005e2000ba00012 */
[----:B------:R2:W-:Y:S01]  /*4740*/  UTCBAR.2CTA.MULTICAST [UR7], URZ, UR20 ;  /* 0x000000ff070073e9 */ /* 0x0005e20008200814 */
[----:B------:R-:W-:Y:S06]  /*4750*/  BRA.U UP0, `(.L_x_86) ;  /* 0xfffffffd00787547 */ /* 0x000fec000b83ffff */
.L_x_83:
[----:B--2---:R-:W-:Y:S01]  /*4760*/  UIADD3 UR4, UPT, UPT, UR23, 0x170, URZ ;  /* 0x0000017017047890 */ /* 0x004fe2000fffe0ff */
[----:B------:R-:W-:-:S08]  /*4770*/  UMOV UR14, UR19 ;  /* 0x00000013000e7c82 */ /* 0x000fd00008000000 */
[----:B------:R2:W-:Y:S01]  /*4780*/  UTCBAR.2CTA.MULTICAST [UR4], URZ, UR30 ;  /* 0x000000ff040073e9 */ /* 0x0005e2000820081e */
[----:B------:R-:W-:Y:S02]  /*4790*/  NOP ;  /* 0x0000000000007918 */ /* 0x000fe40000000000 */
.L_x_81:
[----:B--2---:R-:W-:Y:S01]  /*47a0*/  UIADD3 UR4, UPT, UPT, UR24, 0x1, URZ ;  /* 0x0000000118047890 */ /* 0x004fe2000fffe0ff */
[----:B------:R-:W-:-:S03]  /*47b0*/  ISETP.NE.AND P0, PT, R8, 0x2, PT ;  /* 0x000000020800780c */ /* 0x000fc60003f05270 */
[----:B------:R-:W-:Y:S01]  /*47c0*/  UISETP.NE.AND UP0, UPT, UR4, 0x4, UPT ;  /* 0x000000040400788c */ /* 0x000fe2000bf05270 */
[----:B-1----:R-:W-:Y:S02]  /*47d0*/  SEL R0, RZ, 0x1, P0 ;  /* 0x00000001ff007807 */ /* 0x002fe40000000000 */
[----:B------:R-:W-:Y:S01]  /*47e0*/  SEL R8, R8, RZ, P0 ;  /* 0x000000ff08087207 */ /* 0x000fe20000000000 */
[----:B------:R-:W-:Y:S01]  /*47f0*/  USEL UR5, URZ, 0x1, UP0 ;  /* 0x00000001ff057887 */ /* 0x000fe20008000000 */
[----:B------:R-:W-:Y:S01]  /*4800*/  LOP3.LUT R3, R3, R0, RZ, 0x3c, !PT ;  /* 0x0000000003037212 */ /* 0x000fe200078e3cff */
[----:B------:R-:W-:-:S04]  /*4810*/  USEL UR24, UR4, URZ, UP0 ;  /* 0x000000ff04187287 */ /* 0x000fc80008000000 */
[----:B------:R-:W-:Y:S01]  /*4820*/  LOP3.LUT R9, R9, UR5, RZ, 0x3c, !PT ;  /* 0x0000000509097c12 */ /* 0x000fe2000f8e3cff */
[----:B------:R-:W-:Y:S07]  /*4830*/  @P1 BRA `(.L_x_87) ;  /* 0xfffffff800b01947 */ /* 0x000fee000383ffff */
[----:B------:R-:W1:Y:S01]  /*4840*/  S2UR UR8, SR_CgaCtaId ;  /* 0x00000000000879c3 */ /* 0x000e620000008800 */
[----:B------:R-:W-:Y:S01]  /*4850*/  ELECT P0, URZ, PT ;  /* 0x0000000000ff782f */ /* 0x000fe20003800000 */
[----:B------:R-:W-:Y:S01]  /*4860*/  HFMA2 R0, -RZ, RZ, 0, 5.9604644775390625e-08 ;  /* 0x00000001ff007431 */ /* 0x000fe200000001ff */
[----:B------:R-:W-:-:S05]  /*4870*/  UMOV UR4, 0x40 ;  /* 0x0000004000047882 */ /* 0x000fca0000000000 */
[----:B------:R-:W-:Y:S01]  /*4880*/  UVIRTCOUNT.DEALLOC.SMPOOL 0x80 ;  /* 0x000000800000784c */ /* 0x000fe20000000000 */
[----:B------:R-:W-:Y:S02]  /*4890*/  UISETP.NE.AND UP1, UPT, UR34, URZ, UPT ;  /* 0x000000ff2200728c */ /* 0x000fe4000bf25270 */
[----:B-1----:R-:W-:-:S09]  /*48a0*/  ULEA UR8, UR8, UR4, 0x18 ;  /* 0x0000000408087291 */ /* 0x002fd2000f8ec0ff */
[----:B------:R1:W-:Y:S01]  /*48b0*/  @P0 STS.U8 [UR8+0x1c], R0 ;  /* 0x00001c00ff000988 */ /* 0x0003e20008000008 */
[----:B------:R-:W-:Y:S05]  /*48c0*/  BRA.U UP1, `(.L_x_88) ;  /* 0x0000000101a07547 */ /* 0x000fea000b800000 */
[----:B------:R-:W-:Y:S01]  /*48d0*/  UIADD3 UR7, UPT, UPT, UR17, 0x190, URZ ;  /* 0x0000019011077890 */ /* 0x000fe2000fffe0ff */
[----:B------:R-:W-:-:S03]  /*48e0*/  SHF.L.U32 R3, R9, 0x1f, RZ ;  /* 0x0000001f09037819 */ /* 0x000fc600000006ff */
[----:B------:R-:W-:-:S09]  /*48f0*/  ULEA UR4, UR24, UR7, 0x3 ;  /* 0x0000000718047291 */ /* 0x000fd2000f8e18ff */
[----:B------:R-:W2:Y:S02]  /*4900*/  SYNCS.PHASECHK.TRANS64.TRYWAIT P0, [UR4], R3 ;  /* 0x00000003ff0075a7 */ /* 0x000ea40008001104 */
[----:B--2---:R-:W-:Y:S05]  /*4910*/  @!P0 BRA `(.L_x_89) ;  /* 0x0000006800388947 */ /* 0x004fea0003800000 */
.L_x_209:
        /* <DEDUP_REMOVED lines=9> */
.L_x_211:
        /* <DEDUP_REMOVED lines=9> */
.L_x_213:
[----:B------:R-:W-:-:S04]  /*4a40*/  UIADD3 UR4, UPT, UPT, UR4, 0x1, URZ ;  /* 0x0000000104047890 */ /* 0x000fc8000fffe0ff */
[----:B------:R-:W-:-:S04]  /*4a50*/  UISETP.NE.AND UP0, UPT, UR4, 0x4, UPT ;  /* 0x000000040400788c */ /* 0x000fc8000bf05270 */
[----:B------:R-:W-:Y:S02]  /*4a60*/  USEL UR5, URZ, 0x1, UP0 ;  /* 0x00000001ff057887 */ /* 0x000fe40008000000 */
[----:B------:R-:W-:-:S04]  /*4a70*/  USEL UR4, UR4, URZ, UP0 ;  /* 0x000000ff04047287 */ /* 0x000fc80008000000 */
[----:B------:R-:W-:Y:S01]  /*4a80*/  ULEA UR4, UR4, UR7, 0x3 ;  /* 0x0000000704047291 */ /* 0x000fe2000f8e18ff */
[----:B-1----:R-:W-:-:S04]  /*4a90*/  LOP3.LUT R3, R2, UR5, RZ, 0x3c, !PT ;  /* 0x0000000502037c12 */ /* 0x002fc8000f8e3cff */
[----:B------:R-:W-:Y:S01]  /*4aa0*/  SHF.L.U32 R3, R3, 0x1f, RZ ;  /* 0x0000001f03037819 */ /* 0x000fe200000006ff */
[----:B------:R-:W-:-:S04]  /*4ab0*/  IMAD.U32 R0, RZ, RZ, UR4 ;  /* 0x00000004ff007e24 */ /* 0x000fc8000f8e00ff */
[----:B------:R1:W2:Y:S03]  /*4ac0*/  SYNCS.PHASECHK.TRANS64.TRYWAIT P0, [R0+URZ], R3 ;  /* 0x00000003000075a7 */ /* 0x0002a600080011ff */
[----:B--2---:R-:W-:Y:S05]  /*4ad0*/  @!P0 NANOSLEEP.SYNCS 0x989680 ;  /* 0x009896800000895d */ /* 0x004fea0003900000 */
[----:B------:R-:W2:Y:S02]  /*4ae0*/  @!P0 SYNCS.PHASECHK.TRANS64 P0, [R0+URZ], R3 ;  /* 0x00000003000085a7 */ /* 0x000ea400080010ff */
[----:B--2---:R-:W-:Y:S05]  /*4af0*/  @P0 BRA `(.L_x_92) ;  /* 0x0000000000200947 */ /* 0x004fea0003800000 */
.L_x_93:
[----:B--2---:R2:W4:Y:S02]  /*4b00*/  SYNCS.PHASECHK.TRANS64.TRYWAIT P0, [R0+URZ], R3 ;  /* 0x00000003000075a7 */ /* 0x00452400080011ff */
[----:B----4-:R-:W-:Y:S05]  /*4b10*/  @!P0 NANOSLEEP.SYNCS 0x989680 ;  /* 0x009896800000895d */ /* 0x010fea0003900000 */
[----:B------:R-:W4:Y:S02]  /*4b20*/  @!P0 SYNCS.PHASECHK.TRANS64 P0, [R0+URZ], R3 ;  /* 0x00000003000085a7 */ /* 0x000f2400080010ff */
[----:B----4-:R-:W-:Y:S05]  /*4b30*/  @!P0 BRA `(.L_x_93) ;  /* 0xfffffffc00f08947 */ /* 0x010fea000383ffff */
[----:B------:R-:W-:Y:S05]  /*4b40*/  BRA `(.L_x_92) ;  /* 0x00000000000c7947 */ /* 0x000fea0003800000 */
.L_x_88:
[----:B------:R-:W-:-:S04]  /*4b50*/  UIADD3 UR4, UPT, UPT, UR17, 0x1d0, URZ ;  /* 0x000001d011047890 */ /* 0x000fc8000fffe0ff */
[----:B------:R-:W-:-:S09]  /*4b60*/  UPRMT UR4, UR33, 0x654, UR4 ;  /* 0x0000065421047896 */ /* 0x000fd20008000004 */
[----:B------:R-:W-:Y:S03]  /*4b70*/  SYNCS.ARRIVE.TRANS64.RED.A1T0 RZ, [UR4], RZ ;  /* 0x000000ffffff79a7 */ /* 0x000fe60008100404 */
.L_x_92:
[----:B-12---:R-:W-:Y:S01]  /*4b80*/  SHF.L.U32 R3, RZ, 0x1f, RZ ;  /* 0x0000001fff037819 */ /* 0x006fe200000006ff */
[----:B------:R-:W-:Y:S01]  /*4b90*/  UIADD3 UR4, UPT, UPT, UR17, 0x1d0, URZ ;  /* 0x000001d011047890 */ /* 0x000fe2000fffe0ff */
[----:B------:R-:W-:Y:S02]  /*4ba0*/  PLOP3.LUT P0, PT, PT, PT, UP1, 0x80, 0x8 ;  /* 0x000000000008781c */ /* 0x000fe40003f0f018 */
[----:B------:R-:W1:Y:S02]  /*4bb0*/  SYNCS.PHASECHK.TRANS64.TRYWAIT P1, [UR17+0x1d0], R3 ;  /* 0x0001d003ff0075a7 */ /* 0x000e640008021111 */
[----:B-1----:R-:W-:Y:S09]  /*4bc0*/  @!P1 BRA `(.L_x_94) ;  /* 0x0000006400d49947 */ /* 0x002ff20003800000 */
.L_x_215:
[----:B------:R-:W-:Y:S01]  /*4bd0*/  @!UP1 UPRMT UR4, UR33, 0x654, UR4 ;  /* 0x0000065421049896 */ /* 0x000fe20008000004 */
[----:B------:R-:W-:Y:S01]  /*4be0*/  UMOV UR5, 0xffff ;  /* 0x0000ffff00057882 */ /* 0x000fe20000000000 */
[----:B------:R-:W-:-:S07]  /*4bf0*/  UMOV UR6, 0x1 ;  /* 0x0000000100067882 */ /* 0x000fce0000000000 */
[----:B------:R-:W-:Y:S01]  /*4c00*/  @!P0 SYNCS.ARRIVE.TRANS64.RED.A1T0 RZ, [UR4], RZ ;  /* 0x000000ffffff89a7 */ /* 0x000fe20008100404 */
[----:B------:R-:W-:Y:S01]  /*4c10*/  NOP ;  /* 0x0000000000007918 */ /* 0x000fe20000000000 */
[----:B-1----:R-:W1:Y:S01]  /*4c20*/  LDS R0, [UR8+0x14] ;  /* 0x00001408ff007984 */ /* 0x002e620008000800 */
[----:B------:R-:W-:-:S04]  /*4c30*/  ULOP3.LUT UR4, UR32, 0xffff, URZ, 0xc0, !UPT ;  /* 0x0000ffff20047892 */ /* 0x000fc8000f8ec0ff */
[----:B------:R-:W-:-:S04]  /*4c40*/  USHF.R.U32.HI UR4, URZ, 0x5, UR4 ;  /* 0x00000005ff047899 */ /* 0x000fc80008011604 */
[----:B------:R-:W-:Y:S02]  /*4c50*/  USHF.L.U32 UR5, UR5, UR4, URZ ;  /* 0x0000000405057299 */ /* 0x000fe400080006ff */
[----:B------:R-:W-:-:S04]  /*4c60*/  USHF.L.U32 UR4, UR6, UR4, URZ ;  /* 0x0000000406047299 */ /* 0x000fc800080006ff */
[----:B-1----:R-:W-:-:S04]  /*4c70*/  LOP3.LUT R0, R0, UR5, RZ, 0xc0, !PT ;  /* 0x0000000500007c12 */ /* 0x002fc8000f8ec0ff */
[----:B------:R-:W-:-:S13]  /*4c80*/  ISETP.NE.AND P0, PT, R0, UR5, PT ;  /* 0x0000000500007c0c */ /* 0x000fda000bf05270 */
[----:B------:R-:W-:Y:S05]  /*4c90*/  @P0 BRA `(.L_x_95) ;  /* 0x0000000000580947 */ /* 0x000fea0003800000 */
[----:B------:R-:W1:Y:S02]  /*4ca0*/  LDS R0, [UR8+0x18] ;  /* 0x00001808ff007984 */ /* 0x000e640008000800 */
[----:B-1----:R-:W-:-:S04]  /*4cb0*/  LOP3.LUT R0, R0, UR4, RZ, 0xc0, !PT ;  /* 0x0000000400007c12 */ /* 0x002fc8000f8ec0ff */
[----:B------:R-:W-:-:S13]  /*4cc0*/  ISETP.NE.AND P0, PT, R0, UR4, PT ;  /* 0x0000000400007c0c */ /* 0x000fda000bf05270 */
[----:B------:R-:W-:Y:S05]  /*4cd0*/  @P0 BRA `(.L_x_96) ;  /* 0x00000000003c0947 */ /* 0x000fea0003800000 */
[----:B------:R-:W1:Y:S01]  /*4ce0*/  S2R R2, SR_LANEID ;  /* 0x0000000000027919 */ /* 0x000e620000000000 */
[----:B------:R-:W-:Y:S01]  /*4cf0*/  ULOP3.LUT UR5, URZ, UR5, URZ, 0x33, !UPT ;  /* 0x00000005ff057292 */ /* 0x000fe2000f8e33ff */
[----:B------:R-:W-:Y:S01]  /*4d00*/  LOP3.LUT R4, RZ, UR4, RZ, 0x33, !PT ;  /* 0x00000004ff047c12 */ /* 0x000fe2000f8e33ff */
[----:B------:R-:W-:Y:S02]  /*4d10*/  VOTEU.ANY UR4, UPT, PT ;  /* 0x0000000000047886 */ /* 0x000fe400038e0100 */
[----:B------:R-:W-:Y:S01]  /*4d20*/  UFLO.U32 UR4, UR4 ;  /* 0x00000004000472bd */ /* 0x000fe200080e0000 */
[----:B------:R-:W2:Y:S01]  /*4d30*/  REDUX UR6, R4 ;  /* 0x00000000040673c4 */ /* 0x000ea20000000000 */
[----:B------:R-:W-:-:S06]  /*4d40*/  IMAD.U32 R0, RZ, RZ, UR5 ;  /* 0x00000005ff007e24 */ /* 0x000fcc000f8e00ff */
[----:B------:R4:W-:Y:S01]  /*4d50*/  UTCATOMSWS.AND URZ, UR5 ;  /* 0x0000000500ff79e3 */ /* 0x0009e20008000000 */
[----:B------:R-:W3:Y:S01]  /*4d60*/  REDUX UR7, R0 ;  /* 0x00000000000773c4 */ /* 0x000ee20000000000 */
[----:B-1----:R-:W-:Y:S01]  /*4d70*/  ISETP.EQ.U32.AND P0, PT, R2, UR4, PT ;  /* 0x0000000402007c0c */ /* 0x002fe2000bf02070 */
[----:B--2---:R-:W-:Y:S01]  /*4d80*/  IMAD.U32 R2, RZ, RZ, UR6 ;  /* 0x00000006ff027e24 */ /* 0x004fe2000f8e00ff */
[----:B---3--:R-:W-:-:S11]  /*4d90*/  MOV R3, UR7 ;  /* 0x0000000700037c02 */ /* 0x008fd60008000f00 */
[----:B------:R4:W-:Y:S04]  /*4da0*/  @P0 ATOMS.AND RZ, [UR8+0x14], R3 ;  /* 0x00001403ffff098c */ /* 0x0009e8000a800008 */
[----:B------:R4:W-:Y:S01]  /*4db0*/  @P0 ATOMS.AND RZ, [UR8+0x18], R2 ;  /* 0x00001802ffff098c */ /* 0x0009e2000a800008 */
[----:B------:R-:W-:Y:S05]  /*4dc0*/  BRA `(.L_x_97) ;  /* 0x0000000000147947 */ /* 0x000fea0003800000 */
.L_x_96:
[----:B------:R-:W-:Y:S02]  /*4dd0*/  MOV R2, 0x4df0 ;  /* 0x00004df000027802 */ /* 0x000fe40000000f00 */
[----:B---3-5:R-:W-:Y:S05]  /*4de0*/  CALL.REL.NOINC `($__internal_0_$__cuda_sm10x_tcgen05_guardrail_trap_col_being_dealloced_not_returned_by_alloc) ;  /* 0x0000006800b47944 */ /* 0x028fea0003c00000 */
[----:B------:R-:W-:Y:S05]  /*4df0*/  BRA `(.L_x_97) ;  /* 0x0000000000087947 */ /* 0x000fea0003800000 */
.L_x_95:
[----:B------:R-:W-:Y:S02]  /*4e00*/  MOV R2, 0x4e20 ;  /* 0x00004e2000027802 */ /* 0x000fe40000000f00 */
[----:B---3-5:R-:W-:Y:S05]  /*4e10*/  CALL.REL.NOINC `($__internal_2_$__cuda_sm10x_tcgen05_guardrail_trap_unallocated_columns_being_dealloced) ;  /* 0x0000006800c07944 */ /* 0x028fea0003c00000 */
.L_x_97:
[----:B------:R-:W-:Y:S01]  /*4e20*/  NOP ;  /* 0x0000000000007918 */ /* 0x000fe20000000000 */
[----:B----4-:R-:W-:Y:S05]  /*4e30*/  EXIT ;  /* 0x000000000000794d */ /* 0x010fea0003800000 */
.L_x_68:
[----:B------:R-:W-:-:S09]  /*4e40*/  UISETP.NE.OR UP0, UPT, UR22, 0x3, !UP5 ;  /* 0x000000031600788c */ /* 0x000fd2000ef05670 */
[----:B------:R-:W-:Y:S05]  /*4e50*/  BRA.U UP0, `(.L_x_98) ;  /* 0x0000001100c87547 */ /* 0x000fea000b800000 */
[----:B------:R-:W2:Y:S01]  /*4e60*/  S2UR UR10, SR_CgaCtaId ;  /* 0x00000000000a79c3 */ /* 0x000ea20000008800 */
[----:B------:R-:W3:Y:S01]  /*4e70*/  LDCU UR31, c[0x0][0x370] ;  /* 0x00006e00ff1f77ac */ /* 0x000ee20008000800 */
[----:B------:R-:W-:Y:S02]  /*4e80*/  HFMA2 R13, -RZ, RZ, 0, 0 ;  /* 0x00000000ff0d7431 */ /* 0x000fe400000001ff */
[----:B------:R-:W-:Y:S01]  /*4e90*/  IMAD.MOV.U32 R15, RZ, RZ, 0x1 ;  /* 0x00000001ff0f7424 */ /* 0x000fe200078e00ff */
[----:B------:R-:W-:Y:S01]  /*4ea0*/  MOV R7, 0x2000 ;  /* 0x0000200000077802 */ /* 0x000fe20000000f00 */
[----:B------:R-:W3:Y:S01]  /*4eb0*/  LDCU.128 UR48, c[0x0][0xb10] ;  /* 0x00016200ff3077ac */ /* 0x000ee20008000c00 */
[----:B------:R-:W-:Y:S01]  /*4ec0*/  IMAD.MOV.U32 R14, RZ, RZ, RZ ;  /* 0x000000ffff0e7224 */ /* 0x000fe200078e00ff */
[----:B------:R-:W4:Y:S01]  /*4ed0*/  LDC.64 R16, c[0x0][0x348] ;  /* 0x0000d200ff107b82 */ /* 0x000f220000000a00 */
[----:B------:R-:W1:Y:S01]  /*4ee0*/  LDCU UR30, c[0x0][0x374] ;  /* 0x00006e80ff1e77ac */ /* 0x000e620008000800 */
[----:B------:R-:W2:Y:S06]  /*4ef0*/  LDCU UR15, c[0x0][0xb0c] ;  /* 0x00016180ff0f77ac */ /* 0x000eac0008000800 */
[----:B------:R-:W4:Y:S01]  /*4f00*/  LDC.64 R2, c[0x0][0x888] ;  /* 0x00022200ff027b82 */ /* 0x000f220000000a00 */
[----:B------:R-:W4:Y:S01]  /*4f10*/  LDCU UR54, c[0x0][0xb20] ;  /* 0x00016400ff3677ac */ /* 0x000f220008000800 */
[----:B------:R-:W4:Y:S06]  /*4f20*/  LDCU UR4, c[0x0][0xb30] ;  /* 0x00016600ff0477ac */ /* 0x000f2c0008000800 */
[----:B------:R-:W4:Y:S01]  /*4f30*/  LDC.64 R4, c[0x0][0x890] ;  /* 0x00022400ff047b82 */ /* 0x000f220000000a00 */
[----:B------:R-:W-:Y:S01]  /*4f40*/  UMOV UR21, 0x400 ;  /* 0x0000040000157882 */ /* 0x000fe20000000000 */
[----:B---3--:R-:W-:-:S02]  /*4f50*/  UIMAD.WIDE.U32 UR6, UR31, UR48, URZ ;  /* 0x000000301f0672a5 */ /* 0x008fc4000f8e00ff */
[----:B-1----:R-:W-:Y:S02]  /*4f60*/  UIMAD.WIDE.U32 UR8, UR30, UR51, URZ ;  /* 0x000000331e0872a5 */ /* 0x002fe4000f8e00ff */
[----:B--2---:R-:W-:Y:S02]  /*4f70*/  ULEA UR21, UR10, UR21, 0x18 ;  /* 0x000000150a157291 */ /* 0x004fe4000f8ec0ff */
[----:B------:R-:W-:Y:S02]  /*4f80*/  UPLOP3.LUT UP2, UPT, UPT, UPT, UPT, 0x40, 0x4 ;  /* 0x000000000004789c */ /* 0x000fe40003f4e870 */
[----:B------:R-:W-:Y:S02]  /*4f90*/  UIADD3 UR37, UPT, UPT, UR21, 0x118, URZ ;  /* 0x0000011815257890 */ /* 0x000fe4000fffe0ff */
[----:B------:R-:W-:Y:S02]  /*4fa0*/  UIADD3 UR41, UPT, UPT, UR21, 0x100, URZ ;  /* 0x0000010015297890 */ /* 0x000fe4000fffe0ff */
[----:B------:R-:W-:-:S02]  /*4fb0*/  UIADD3 UR33, UPT, UPT, UR21, 0x108, URZ ;  /* 0x0000010815217890 */ /* 0x000fc4000fffe0ff */
[----:B------:R-:W-:Y:S01]  /*4fc0*/  UIADD3 UR25, UPT, UPT, UR21, 0x110, URZ ;  /* 0x0000011015197890 */ /* 0x000fe2000fffe0ff */
[----:B------:R-:W-:Y:S01]  /*4fd0*/  UMOV UR6, UR7 ;  /* 0x0000000700067c82 */ /* 0x000fe20008000000 */
[----:B------:R-:W-:Y:S01]  /*4fe0*/  UMOV UR47, UR9 ;  /* 0x00000009002f7c82 */ /* 0x000fe20008000000 */
[----:B------:R-:W-:Y:S02]  /*4ff0*/  UISETP.GE.AND UP0, UPT, UR45, 0x1, UPT ;  /* 0x000000012d00788c */ /* 0x000fe4000bf06270 */
[----:B------:R-:W-:Y:S01]  /*5000*/  UISETP.NE.AND UP4, UPT, UR45, 0x1, UPT ;  /* 0x000000012d00788c */ /* 0x000fe2000bf85270 */
[----:B------:R-:W1:Y:S01]  /*5010*/  LDCU.64 UR22, c[0x0][0xb28] ;  /* 0x00016500ff1677ac */ /* 0x000e620008000a00 */
[----:B------:R-:W-:Y:S02]  /*5020*/  UISETP.NE.AND UP6, UPT, UR15, 0x1, UPT ;  /* 0x000000010f00788c */ /* 0x000fe4000bfc5270 */
[----:B------:R-:W-:Y:S02]  /*5030*/  UISETP.NE.AND UP5, UPT, UR50, 0x1, UPT ;  /* 0x000000013200788c */ /* 0x000fe4000bfa5270 */
[----:B------:R-:W-:-:S02]  /*5040*/  UPRMT UR37, UR10, 0x654, UR37 ;  /* 0x000006540a257896 */ /* 0x000fc40008000025 */
[----:B------:R-:W-:Y:S02]  /*5050*/  USHF.R.U32.HI UR52, URZ, UR49, UR6 ;  /* 0x00000031ff347299 */ /* 0x000fe40008011606 */
[----:B------:R-:W-:Y:S02]  /*5060*/  UPRMT UR46, UR10, 0x654, UR41 ;  /* 0x000006540a2e7896 */ /* 0x000fe40008000029 */
[----:B------:R-:W-:Y:S02]  /*5070*/  UPRMT UR39, UR10, 0x654, UR33 ;  /* 0x000006540a277896 */ /* 0x000fe40008000021 */
[----:B------:R-:W-:Y:S02]  /*5080*/  UPRMT UR38, UR10, 0x654, UR25 ;  /* 0x000006540a267896 */ /* 0x000fe40008000019 */
[----:B----4-:R-:W-:Y:S02]  /*5090*/  USHF.R.U32.HI UR47, URZ, UR54, UR47 ;  /* 0x00000036ff2f7299 */ /* 0x010fe4000801162f */
[----:B------:R-:W-:-:S11]  /*50a0*/  UISETP.NE.AND UP3, UPT, UR4, 0x1, UPT ;  /* 0x000000010400788c */ /* 0x000fd6000bf65270 */
.L_x_109:
[C---:B------:R-:W-:Y:S02]  /*50b0*/  LEA R12, R14.reuse, UR21, 0x3 ;  /* 0x000000150e0c7c11 */ /* 0x040fe4000f8e18ff */
[----:B------:R-:W-:Y:S02]  /*50c0*/  SHF.L.U32 R9, R13, 0x1f, RZ ;  /* 0x0000001f0d097819 */ /* 0x000fe400000006ff */
[----:B------:R-:W-:Y:S02]  /*50d0*/  LEA R10, R14, UR21, 0x4 ;  /* 0x000000150e0a7c11 */ /* 0x000fe4000f8e20ff */
[----:B------:R-:W2:Y:S02]  /*50e0*/  SYNCS.PHASECHK.TRANS64.TRYWAIT P0, [R12+URZ+0x150], R9 ;  /* 0x000150090c0075a7 */ /* 0x000ea400080011ff */
[----:B--23--:R-:W-:Y:S05]  /*50f0*/  @!P0 BRA `(.L_x_99) ;  /* 0x0000006000a08947 */ /* 0x00cfea0003800000 */
.L_x_216:
[----:B--2---:R-:W2:Y:S01]  /*5100*/  LDS.128 R8, [R10+0x1e0] ;  /* 0x0001e0000a087984 */ /* 0x004ea20000000c00 */
[----:B------:R-:W-:Y:S01]  /*5110*/  UISETP.GE.AND UP0, UPT, UR45, 0x1, UPT ;  /* 0x000000012d00788c */ /* 0x000fe2000bf06270 */
[----:B------:R-:W-:Y:S01]  /*5120*/  @!PT LDS RZ, [RZ] ;  /* 0x00000000fffff984 */ /* 0x000fe20000000800 */
[----:B------:R-:W-:Y:S01]  /*5130*/  @!PT LDS RZ, [RZ] ;  /* 0x00000000fffff984 */ /* 0x000fe20000000800 */
[----:B------:R-:W-:Y:S01]  /*5140*/  @!PT LDS RZ, [RZ] ;  /* 0x00000000fffff984 */ /* 0x000fe20000000800 */
[----:B------:R-:W-:Y:S01]  /*5150*/  @!PT LDS RZ, [RZ] ;  /* 0x00000000fffff984 */ /* 0x000fe20000000800 */
[----:B------:R3:W-:Y:S06]  /*5160*/  MEMBAR.ALL.CTA ;  /* 0x0000000000007992 */ /* 0x0007ec0000008000 */
[----:B---3--:R-:W3:Y:S01]  /*5170*/  FENCE.VIEW.ASYNC.S ;  /* 0x00000000000073c6 */ /* 0x008ee20000000000 */
[----:B--2---:R-:W-:Y:S11]  /*5180*/  LOP3.LUT P0, RZ, R10, 0x1, RZ, 0xc0, !PT ;  /* 0x000000010aff7812 */ /* 0x004ff6000780c0ff */
[----:B------:R-:W-:Y:S02]  /*5190*/  @!UPT UIADD3 URZ, UPT, UPT, URZ, URZ, URZ ;  /* 0x000000fffffff290 */ /* 0x000fe4000fffe0ff */
[----:B---3--:R-:W-:Y:S01]  /*51a0*/  VOTEU.ANY UP1, P0 ;  /* 0x0000000000ff7886 */ /* 0x008fe20000020100 */
[----:B------:R-:W-:Y:S11]  /*51b0*/  PLOP3.LUT P0, PT, PT, PT, UP1, 0x80, 0x8 ;  /* 0x000000000008781c */ /* 0x000ff60003f0f018 */
[----:B------:R-:W-:Y:S02]  /*51c0*/  @!UPT UIADD3 URZ, UPT, UPT, URZ, URZ, URZ ;  /* 0x000000fffffff290 */ /* 0x000fe4000fffe0ff */
[----:B------:R-:W-:Y:S02]  /*51d0*/  @P0 SHF.R.U32.HI R0, RZ, 0x10, R9 ;  /* 0x00000010ff000819 */ /* 0x000fe40000011609 */
[----:B------:R-:W-:Y:S02]  /*51e0*/  @P0 MOV R6, R8 ;  /* 0x0000000800060202 */ /* 0x000fe40000000f00 */
[----:B------:R-:W-:Y:S01]  /*51f0*/  @P0 R2UR UR4, R0 ;  /* 0x00000000000402ca */ /* 0x000fe200000e0000 */
[----:B------:R-:W-:Y:S01]  /*5200*/  VIADD R0, R12, 0x160 ;  /* 0x000001600c007836 */ /* 0x000fe20000000000 */
[----:B------:R-:W-:Y:S02]  /*5210*/  @P0 LOP3.LUT R8, R9, 0xffff, RZ, 0xc0, !PT ;  /* 0x0000ffff09080812 */ /* 0x000fe400078ec0ff */
[----:B------:R-:W-:Y:S02]  /*5220*/  @P0 R2UR UR6, R6 ;  /* 0x00000000060602ca */ /* 0x000fe400000e0000 */
[----:B------:R-:W-:Y:S02]  /*5230*/  PRMT R0, RZ, 0x654, R0 ;  /* 0x00000654ff007816 */ /* 0x000fe40000000000 */
[----:B------:R-:W-:Y:S02]  /*5240*/  @P0 R2UR UR5, R8 ;  /* 0x00000000080502ca */ /* 0x000fe400000e0000 */
[----:B------:R2:W-:Y:S03]  /*5250*/  SYNCS.ARRIVE.TRANS64.RED.A1T0 RZ, [R0+URZ], RZ ;  /* 0x000000ff00ff79a7 */ /* 0x0005e600081004ff */
[----:B------:R-:W-:Y:S04]  /*5260*/  @UP1 UMOV UR29, UR4 ;  /* 0x00000004001d1c82 */ /* 0x000fe80008000000 */
[----:B------:R-:W-:Y:S04]  /*5270*/  @UP1 UMOV UR14, UR6 ;  /* 0x00000006000e1c82 */ /* 0x000fe80008000000 */
[----:B------:R-:W-:Y:S01]  /*5280*/  @UP1 UMOV UR13, UR5 ;  /* 0x00000005000d1c82 */ /* 0x000fe20008000000 */
[----:B------:R-:W-:Y:S05]  /*5290*/  BRA.U !UP0, `(.L_x_100) ;  /* 0x0000000108a47547 */ /* 0x000fea000b800000 */
[----:B------:R-:W-:Y:S02]  /*52a0*/  UIMAD.WIDE.U32 UR16, UR13, UR51, URZ ;  /* 0x000000330d1072a5 */ /* 0x000fe4000f8e00ff */
[----:B------:R-:W-:Y:S02]  /*52b0*/  UIMAD.WIDE.U32 UR18, UR14, UR48, URZ ;  /* 0x000000300e1272a5 */ /* 0x000fe4000f8e00ff */
[----:B------:R-:W-:Y:S02]  /*52c0*/  USEL UR4, UR30, UR47, !UP5 ;  /* 0x0000002f1e047287 */ /* 0x000fe4000e800000 */
[----:B------:R-:W-:Y:S02]  /*52d0*/  USEL UR7, UR31, UR52, !UP6 ;  /* 0x000000341f077287 */ /* 0x000fe4000f000000 */
[----:B-1----:R-:W-:Y:S02]  /*52e0*/  UIMAD.WIDE.U32 UR8, UR4, UR22, URZ ;  /* 0x00000016040872a5 */ /* 0x002fe4000f8e00ff */
[----:B------:R-:W-:Y:S01]  /*52f0*/  UIMAD.WIDE.U32 UR10, UR7, UR22, URZ ;  /* 0x00000016070a72a5 */ /* 0x000fe2000f8e00ff */
[----:B------:R-:W-:Y:S02]  /*5300*/  UMOV UR5, UR17 ;  /* 0x0000001100057c82 */ /* 0x000fe40008000000 */
[----:B------:R-:W-:Y:S03]  /*5310*/  USHF.R.U32.HI UR6, URZ, UR54, UR5 ;  /* 0x00000036ff067299 */ /* 0x000fe60008011605 */
[----:B------:R-:W-:Y:S01]  /*5320*/  UMOV UR5, UR19 ;  /* 0x0000001300057c82 */ /* 0x000fe20008000000 */
[----:B------:R-:W-:Y:S02]  /*5330*/  USEL UR6, UR13, UR6, !UP5 ;  /* 0x000000060d067287 */ /* 0x000fe4000e800000 */
[----:B------:R-:W-:Y:S03]  /*5340*/  USHF.R.U32.HI UR12, URZ, UR49, UR5 ;  /* 0x00000031ff0c7299 */ /* 0x000fe60008011605 */
[----:B------:R-:W-:Y:S02]  /*5350*/  UMOV UR5, UR9 ;  /* 0x0000000900057c82 */ /* 0x000fe40008000000 */
[----:B------:R-:W-:Y:S03]  /*5360*/  @UP4 USHF.R.U32.HI UR4, URZ, UR23, UR5 ;  /* 0x00000017ff044299 */ /* 0x000fe60008011605 */
[----:B------:R-:W-:Y:S01]  /*5370*/  UMOV UR5, UR11 ;  /* 0x0000000b00057c82 */ /* 0x000fe20008000000 */
[----:B------:R-:W-:Y:S02]  /*5380*/  UIMAD UR4, UR45, UR4, URZ ;  /* 0x000000042d0472a4 */ /* 0x000fe4000f8e02ff */
[----:B------:R-:W-:Y:S02]  /*5390*/  @UP4 USHF.R.U32.HI UR7, URZ, UR23, UR5 ;  /* 0x00000017ff074299 */ /* 0x000fe40008011605 */
[----:B------:R-:W-:Y:S02]  /*53a0*/  UIMAD.WIDE.U32 UR10, UR6, UR22, URZ ;  /* 0x00000016060a72a5 */ /* 0x000fe4000f8e00ff */
[----:B------:R-:W-:Y:S02]  /*53b0*/  USEL UR5, UR14, UR12, !UP6 ;  /* 0x0000000c0e057287 */ /* 0x000fe4000f000000 */
[----:B------:R-:W-:Y:S02]  /*53c0*/  UIMAD UR8, UR45, UR7, URZ ;  /* 0x000000072d0872a4 */ /* 0x000fe4000f8e02ff */
[----:B------:R-:W-:Y:S03]  /*53d0*/  UISETP.GE.AND UP0, UPT, UR6, UR4, UPT ;  /* 0x000000040600728c */ /* 0x000fe6000bf06270 */
[----:B------:R-:W-:Y:S01]  /*53e0*/  UMOV UR4, UR11 ;  /* 0x0000000b00047c82 */ /* 0x000fe20008000000 */
[----:B------:R-:W-:Y:S02]  /*53f0*/  UISETP.GE.OR UP0, UPT, UR5, UR8, UP0 ;  /* 0x000000080500728c */ /* 0x000fe40008706670 */
[----:B------:R-:W-:Y:S02]  /*5400*/  USHF.R.U32.HI UR4, URZ, UR23, UR4 ;  /* 0x00000017ff047299 */ /* 0x000fe40008011604 */
[----:B------:R-:W-:Y:S02]  /*5410*/  UIMAD.WIDE.U32 UR8, UR5, UR22, URZ ;  /* 0x00000016050872a5 */ /* 0x000fe4000f8e00ff */
[----:B------:R-:W-:Y:S04]  /*5420*/  USEL UR10, UR6, UR4, !UP4 ;  /* 0x00000004060a7287 */ /* 0x000fe8000e000000 */
[----:B------:R-:W-:Y:S01]  /*5430*/  UIADD3 UR11, UPT, UPT, -UR10, URZ, URZ ;  /* 0x000000ff0a0b7290 */ /* 0x000fe2000fffe1ff */
[----:B------:R-:W-:Y:S02]  /*5440*/  @!UP0 UMOV UR4, UR9 ;  /* 0x0000000900048c82 */ /* 0x000fe40008000000 */
[----:B------:R-:W-:Y:S02]  /*5450*/  @!UP0 USHF.R.U32.HI UR4, URZ, UR23, UR4 ;  /* 0x00000017ff048299 */ /* 0x000fe40008011604 */
[----:B------:R-:W-:Y:S02]  /*5460*/  UIMAD UR8, UR45, UR11, UR6 ;  /* 0x0000000b2d0872a4 */ /* 0x000fe4000f8e0206 */
[----:B------:R-:W-:Y:S04]  /*5470*/  @!UP0 USEL UR4, UR5, UR4, !UP4 ;  /* 0x0000000405048287 */ /* 0x000fe8000e000000 */
[----:B------:R-:W-:Y:S02]  /*5480*/  @!UP0 UIMAD UR7, UR7, UR8, UR4 ;  /* 0x00000008070782a4 */ /* 0x000fe4000f8e0204 */
[----:B------:R-:W-:Y:S02]  /*5490*/  @!UP0 UIADD3 UR9, UPT, UPT, UR10, -UR4, URZ ;  /* 0x800000040a098290 */ /* 0x000fe4000fffe0ff */
[----:B------:R-:W-:Y:S02]  /*54a0*/  UIADD3 UR8, UPT, UPT, -UR6, URZ, URZ ;  /* 0x000000ff06087290 */ /* 0x000fe4000fffe1ff */
[----:B------:R-:W-:Y:S02]  /*54b0*/  UIADD3 UR4, UPT, UPT, -UR5, URZ, URZ ;  /* 0x000000ff05047290 */ /* 0x000fe4000fffe1ff */
[----:B------:R-:W-:Y:S03]  /*54c0*/  @!UP0 UIMAD UR6, UR9, UR45, UR5 ;  /* 0x0000002d090682a4 */ /* 0x000fe6000f8e0205 */
[----:B------:R-:W-:Y:S01]  /*54d0*/  @!UP0 UMOV UR5, UR7 ;  /* 0x0000000700058c82 */ /* 0x000fe20008000000 */
[----:B------:R-:W-:Y:S02]  /*54e0*/  UIMAD UR7, UR15, UR4, UR14 ;  /* 0x000000040f0772a4 */ /* 0x000fe4000f8e020e */
[----:B------:R-:W-:Y:S02]  /*54f0*/  UIMAD UR4, UR50, UR8, UR13 ;  /* 0x00000008320472a4 */ /* 0x000fe4000f8e020d */
[----:B------:R-:W-:Y:S02]  /*5500*/  UIMAD UR14, UR5, UR15, UR7 ;  /* 0x0000000f050e72a4 */ /* 0x000fe4000f8e0207 */
[----:B------:R-:W-:Y:S11]  /*5510*/  UIMAD UR13, UR6, UR50, UR4 ;  /* 0x00000032060d72a4 */ /* 0x000ff6000f8e0204 */
[----:B------:R-:W-:Y:S01]  /*5520*/  @!UPT UIADD3 URZ, UPT, UPT, URZ, URZ, URZ ;  /* 0x000000fffffff290 */ /* 0x000fe2000fffe0ff */
.L_x_100:
[----:B------:R-:W3:Y:S01]  /*5530*/  @!UP3 LDCU.128 UR8, c[0x0][0xb10] ;  /* 0x00016200ff08b7ac */ /* 0x000ee20008000c00 */
[C---:B------:R-:W-:Y:S02]  /*5540*/  ISETP.NE.U32.AND P1, PT, R4.reuse, RZ, PT ;  /* 0x000000ff0400720c */ /* 0x040fe40003f25070 */
[----:B------:R-:W-:Y:S02]  /*5550*/  ISETP.NE.U32.AND P0, PT, R4, RZ, PT ;  /* 0x000000ff0400720c */ /* 0x000fe40003f05070 */
[C---:B------:R-:W-:Y:S02]  /*5560*/  ISETP.NE.AND.EX P1, PT, R5.reuse, RZ, PT, P1 ;  /* 0x000000ff0500720c */ /* 0x040fe40003f25310 */
[----:B------:R-:W-:Y:S01]  /*5570*/  ISETP.NE.AND.EX P0, PT, R5, RZ, PT, P0 ;  /* 0x000000ff0500720c */ /* 0x000fe20003f05300 */
[----:B------:R-:W4:Y:S01]  /*5580*/  @!UP3 LDCU UR5, c[0x0][0xb0c] ;  /* 0x00016180ff05b7ac */ /* 0x000f220008000800 */
[----:B------:R-:W-:Y:S01]  /*5590*/  SHF.L.U32 R9, R15, 0x1f, RZ ;  /* 0x0000001f0f097819 */ /* 0x000fe200000006ff */
[----:B------:R-:W-:Y:S02]  /*55a0*/  USHF.L.U32 UR42, UR26, 0x8, URZ ;  /* 0x000000081a2a7899 */ /* 0x000fe400080006ff */
[----:B------:R-:W-:Y:S02]  /*55b0*/  USHF.L.U32 UR43, UR20, 0x6, URZ ;  /* 0x00000006142b7899 */ /* 0x000fe400080006ff */
[----:B---3--:R-:W-:Y:S07]  /*55c0*/  UIMAD.WIDE.U32 UR6, UR14, UR8, URZ ;  /* 0x000000080e0672a5 */ /* 0x008fee000f8e00ff */
[----:B------:R-:W-:Y:S01]  /*55d0*/  @!UP3 UMOV UR4, UR7 ;  /* 0x000000070004bc82 */ /* 0x000fe20008000000 */
[----:B----4-:R-:W-:Y:S02]  /*55e0*/  @!UP3 UISETP.NE.AND UP0, UPT, UR5, 0x1, UPT ;  /* 0x000000010500b88c */ /* 0x010fe4000bf05270 */
[----:B------:R-:W-:Y:S02]  /*55f0*/  @!UP3 USHF.R.U32.HI UR4, URZ, UR9, UR4 ;  /* 0x00000009ff04b299 */ /* 0x000fe40008011604 */
[----:B------:R-:W-:Y:S02]  /*5600*/  UIMAD.WIDE.U32 UR6, UR13, UR11, URZ ;  /* 0x0000000b0d0672a5 */ /* 0x000fe4000f8e00ff */
[----:B------:R-:W-:Y:S02]  /*5610*/  @!UP3 USEL UR8, UR14, UR4, !UP0 ;  /* 0x000000040e08b287 */ /* 0x000fe4000c000000 */
[----:B------:R-:W-:Y:S03]  /*5620*/  @!UP3 UISETP.NE.AND UP0, UPT, UR10, 0x1, UPT ;  /* 0x000000010a00b88c */ /* 0x000fe6000bf05270 */
[----:B------:R-:W-:Y:S02]  /*5630*/  @!UP3 UMOV UR6, UR7 ;  /* 0x000000070006bc82 */ /* 0x000fe40008000000 */
[----:B------:R-:W3:Y:S02]  /*5640*/  @!UP3 LDCU UR4, c[0x0][0xb20] ;  /* 0x00016400ff04b7ac */ /* 0x000ee40008000800 */
[----:B---3--:R-:W-:Y:S04]  /*5650*/  @!UP3 USHF.R.U32.HI UR6, URZ, UR4, UR6 ;  /* 0x00000004ff06b299 */ /* 0x008fe80008011606 */
[----:B------:R-:W-:Y:S04]  /*5660*/  @!UP3 USEL UR6, UR13, UR6, !UP0 ;  /* 0x000000060d06b287 */ /* 0x000fe8000c000000 */
[----:B------:R-:W-:Y:S02]  /*5670*/  @!UP3 UIADD3 UR4, UPT, UPT, -UR8, UR6, URZ ;  /* 0x000000060804b290 */ /* 0x000fe4000fffe1ff */
[----:B------:R-:W-:Y:S02]  /*5680*/  @!UP3 UIADD3 UR6, UPT, UPT, UR8, -UR6, URZ ;  /* 0x800000060806b290 */ /* 0x000fe4000fffe0ff */
[----:B------:R-:W-:Y:S02]  /*5690*/  @!UP3 UIMAD UR14, UR4, UR5, UR14 ;  /* 0x00000005040eb2a4 */ /* 0x000fe4000f8e020e */
[----:B------:R-:W-:Y:S01]  /*56a0*/  @!UP3 UIMAD UR13, UR6, UR10, UR13 ;  /* 0x0000000a060db2a4 */ /* 0x000fe2000f8e020d */
[----:B------:R-:W-:Y:S11]  /*56b0*/  BRA.U UP2, `(.L_x_101) ;  /* 0x0000000102107547 */ /* 0x000ff6000b800000 */
[----:B--2---:R-:W-:Y:S04]  /*56c0*/  MOV R0, UR53 ;  /* 0x0000003500007c02 */ /* 0x004fe80008000f00 */
[----:B------:R-:W-:Y:S04]  /*56d0*/  SHF.L.U32 R11, R0, 0x1f, RZ ;  /* 0x0000001f000b7819 */ /* 0x000fe800000006ff */
[----:B------:R-:W2:Y:S02]  /*56e0*/  SYNCS.PHASECHK.TRANS64.TRYWAIT P2, [UR21+0x148], R11 ;  /* 0x0001480bff0075a7 */ /* 0x000ea40008041115 */
[----:B--2---:R-:W-:Y:S05]  /*56f0*/  @!P2 BRA `(.L_x_102) ;  /* 0x0000005c0034a947 */ /* 0x004fea0003800000 */
.L_x_101:
[----:B------:R-:W-:Y:S05]  /*5700*/  @!P1 BRA `(.L_x_103) ;  /* 0x0000000000309947 */ /* 0x000fea0003800000 */
[----:B------:R-:W-:Y:S01]  /*5710*/  ISETP.NE.U32.AND P1, PT, R2, RZ, PT ;  /* 0x000000ff0200720c */ /* 0x000fe20003f25070 */
[----:B------:R-:W3:Y:S01]  /*5720*/  LDCU.64 UR4, c[0x0][0x358] ;  /* 0x00006b00ff0477ac */ /* 0x000ee20008000a00 */
[----:B------:R-:W-:Y:S02]  /*5730*/  IMAD.MOV.U32 R84, RZ, RZ, 0x1 ;  /* 0x00000001ff547424 */ /* 0x000fe400078e00ff */
[----:B------:R-:W-:Y:S11]  /*5740*/  ISETP.NE.AND.EX P1, PT, R3, RZ, PT, P1 ;  /* 0x000000ff0300720c */ /* 0x000ff60003f25310 */
[----:B------:R-:W-:Y:S02]  /*5750*/  @!UPT UIADD3 URZ, UPT, UPT, URZ, URZ, URZ ;  /* 0x000000fffffff290 */ /* 0x000fe4000fffe0ff */
[----:B--2---:R-:W2:Y:S01]  /*5760*/  @P1 LDC.64 R10, c[0x0][0x888] ;  /* 0x00022200ff0a1b82 */ /* 0x004ea20000000a00 */
[----:B------:R-:W-:Y:S04]  /*5770*/  @P1 IMAD R0, R4, UR36, RZ ;  /* 0x0000002404001c24 */ /* 0x000fe8000f8e02ff */
[----:B--2---:R-:W-:Y:S04]  /*5780*/  @P1 IMAD.WIDE R10, R0, 0x4, R10 ;  /* 0x00000004000a1825 */ /* 0x004fe800078e020a */
[----:B------:R-:W-:Y:S01]  /*5790*/  HFMA2 R0, -RZ, RZ, 0, 5.9604644775390625e-08 ;  /* 0x00000001ff007431 */ /* 0x000fe200000001ff */
[----:B---3-5:R3:W5:Y:S04]  /*57a0*/  @P1 LDG.E R41, desc[UR4][R10.64] ;  /* 0x000000040a291981 */ /* 0x028768000c1e1900 */
[----:B------:R-:W-:Y:S01]  /*57b0*/  @!P1 PRMT R84, R0, 0x7610, R84 ;  /* 0x0000761000549816 */ /* 0x000fe20000000054 */
[----:B---3--:R-:W4:Y:S06]  /*57c0*/  @!P1 LDC R41, c[0x0][0x880] ;  /* 0x00022000ff299b82 */ /* 0x008f2c0000000800 */
.L_x_103:
[----:B----45:R-:W-:Y:S01]  /*57d0*/  @!P0 FSETP.EQ.AND P1, PT, R41, RZ, PT ;  /* 0x000000ff2900820b */ /* 0x030fe20003f22000 */
[----:B------:R-:W-:Y:S01]  /*57e0*/  @!UPT UIADD3 URZ, UPT, UPT, URZ, URZ, URZ ;  /* 0x000000fffffff290 */ /* 0x000fe2000fffe0ff */
[----:B------:R-:W-:Y:S11]  /*57f0*/  @!P0 BRA `(.L_x_104) ;  /* 0x0000000000188947 */ /* 0x000ff60003800000 */
[----:B------:R-:W-:Y:S02]  /*5800*/  LOP3.LUT P0, RZ, R84, 0xff, RZ, 0xc0, !PT ;  /* 0x000000ff54ff7812 */ /* 0x000fe4000780c0ff */
[----:B------:R-:W-:Y:S04]  /*5810*/  ISETP.NE.U32.AND P1, PT, R2, RZ, PT ;  /* 0x000000ff0200720c */ /* 0x000fe80003f25070 */
[----:B------:R-:W-:Y:S04]  /*5820*/  ISETP.NE.AND.EX P1, PT, R3, RZ, PT, P1 ;  /* 0x000000ff0300720c */ /* 0x000fe80003f25310 */
[----:B------:R-:W-:Y:S03]  /*5830*/  PLOP3.LUT P1, PT, P1, PT, PT, 0x8, 0x80 ;  /* 0x000000000080781c */ /* 0x000fe60000f2e170 */
[----:B------:R-:W-:Y:S11]  /*5840*/  @P0 FSETP.EQ.AND P1, PT, R41, RZ, PT ;  /* 0x000000ff2900020b */ /* 0x000ff60003f22000 */
[----:B------:R-:W-:Y:S02]  /*5850*/  @!UPT UIADD3 URZ, UPT, UPT, URZ, URZ, URZ ;  /* 0x000000fffffff290 */ /* 0x000fe4000fffe0ff */
.L_x_104:
[----:B------:R-:W3:Y:S01]  /*5860*/  SYNCS.PHASECHK.TRANS64.TRYWAIT P2, [UR21+0x120], R9 ;  /* 0x00012009ff0075a7 */ /* 0x000ee20008041115 */
[----:B------:R-:W-:Y:S04]  /*5870*/  ELECT P0, URZ, PT ;  /* 0x0000000000ff782f */ /* 0x000fe80003800000 */
[----:B------:R-:W-:Y:S11]  /*5880*/  PLOP3.LUT P1, PT, P1, P0, PT, 0xf2, 0x2f ;  /* 0x00000000002f781c */ /* 0x000ff60000f21e72 */
[----:B------:R-:W-:Y:S02]  /*5890*/  @!UPT UIADD3 URZ, UPT, UPT, URZ, URZ, URZ ;  /* 0x000000fffffff290 */ /* 0x000fe4000fffe0ff */
[----:B------:R-:W-:Y:S05]  /*58a0*/  @!P1 IADD3 R8, P0, PT, R16, 0x580, RZ ;  /* 0x0000058010089810 */ /* 0x000fea0007f1e0ff */
[----:B------:R-:W-:Y:S01]  /*58b0*/  @!P1 IMAD.X R6, RZ, RZ, R17, P0 ;  /* 0x000000ffff069224 */ /* 0x000fe200000e0611 */
[----:B---3--:R-:W-:Y:S07]  /*58c0*/  @!P2 BRA `(.L_x_105) ;  /* 0x0000005800d8a947 */ /* 0x008fee0003800000 */
.L_x_219:
[----:B------:R-:W-:Y:S01]  /*58d0*/  @!P1 R2UR UR5, R8 ;  /* 0x00000000080592ca */ /* 0x000fe200000e0000 */
[----:B------:R-:W-:Y:S01]  /*58e0*/  VOTEU.ALL UP0, P1 ;  /* 0x0000000000ff7886 */ /* 0x000fe20000800000 */
[----:B------:R-:W-:Y:S01]  /*58f0*/  @!P1 R2UR UR4, R6 ;  /* 0x00000000060492ca */ /* 0x000fe200000e0000 */
[----:B------:R-:W-:Y:S01]  /*5900*/  UMOV UR6, 0x0 ;  /* 0x0000000000067882 */ /* 0x000fe20000000000 */
[----:B------:R-:W-:Y:S01]  /*5910*/  UMOV UR7, 0x10000000 ;  /* 0x1000000000077882 */ /* 0x000fe20000000000 */
[----:B------:R-:W-:Y:S01]  /*5920*/  UMOV UR44, UR36 ;  /* 0x00000024002c7c82 */ /* 0x000fe20008000000 */
[----:B------:R-:W-:Y:S01]  /*5930*/  @!UP0 UIADD3 UR40, UPT, UPT, UR21, 0x400, URZ ;  /* 0x0000040015288890 */ /* 0x000fe2000fffe0ff */
[----:B--2---:R-:W-:Y:S01]  /*5940*/  @!P1 IMAD.MOV.U32 R0, RZ, RZ, 0x2000 ;  /* 0x00002000ff009424 */ /* 0x004fe200078e00ff */
[----:B------:R-:W-:Y:S01]  /*5950*/  @!UP0 UIADD3 UR10, UPT, UPT, UR42, 0x80, URZ ;  /* 0x000000802a0a8890 */ /* 0x000fe2000fffe0ff */
[----:B------:R-:W-:Y:S01]  /*5960*/  @!P1 IADD3 R8, P0, PT, R16, 0x580, RZ ;  /* 0x0000058010089810 */ /* 0x000fe20007f1e0ff */
[----:B------:R-:W-:Y:S01]  /*5970*/  @!UP0 UIADD3 UR8, UPT, UPT, UR21, 0x1400, URZ ;  /* 0x0000140015088890 */ /* 0x000fe2000fffe0ff */
[----:B------:R-:W-:Y:S02]  /*5980*/  VOTEU.ALL UP0, P1 ;  /* 0x0000000000ff7886 */ /* 0x000fe40000800000 */
[----:B------:R-:W-:Y:S01]  /*5990*/  IMAD.U32 R10, RZ, RZ, UR5 ;  /* 0x00000005ff0a7e24 */ /* 0x000fe2000f8e00ff */
[----:B------:R-:W-:Y:S01]  /*59a0*/  UMOV UR9, UR41 ;  /* 0x0000002900097c82 */ /* 0x000fe20008000000 */
[----:B------:R-:W-:Y:S01]  /*59b0*/  IMAD.U32 R11, RZ, RZ, UR4 ;  /* 0x00000004ff0b7e24 */ /* 0x000fe2000f8e00ff */
[----:B------:R-:W-:Y:S01]  /*59c0*/  UMOV UR11, UR43 ;  /* 0x0000002b000b7c82 */ /* 0x000fe20008000000 */
[----:B------:R-:W-:Y:S01]  /*59d0*/  UMOV UR12, UR36 ;  /* 0x00000024000c7c82 */ /* 0x000fe20008000000 */
[----:B------:R-:W-:Y:S01]  /*59e0*/  @!P1 R2UR UR4, R10 ;  /* 0x000000000a0492ca */ /* 0x000fe200000e0000 */
[----:B------:R-:W-:Y:S01]  /*59f0*/  @!P1 IMAD.X R6, RZ, RZ, R17, P0 ;  /* 0x000000ffff069224 */ /* 0x000fe200000e0611 */
[----:B------:R-:W-:Y:S11]  /*5a00*/  @!P1 R2UR UR5, R11 ;  /* 0x000000000b0592ca */ /* 0x000ff600000e0000 */
[----:B------:R-:W-:Y:S02]  /*5a10*/  @!UPT UIADD3 URZ, UPT, UPT, URZ, URZ, URZ ;  /* 0x000000fffffff290 */ /* 0x000fe4000fffe0ff */
[----:B------:R2:W-:Y:S01]  /*5a20*/  @!UP0 UTMALDG.3D [UR40], [UR4], desc[UR6] ;  /* 0x00000628040085b4 */ /* 0x0005e20008011000 */
[----:B------:R-:W-:Y:S05]  /*5a30*/  VOTEU.ALL UP0, P1 ;  /* 0x0000000000ff7886 */ /* 0x000fea0000800000 */
[----:B------:R2:W-:Y:S01]  /*5a40*/  @!UP0 UTMALDG.3D [UR8], [UR4], desc[UR6] ;  /* 0x00000608040085b4 */ /* 0x0005e20008011000 */
[----:B------:R2:W-:Y:S01]  /*5a50*/  @!P1 SYNCS.ARRIVE.TRANS64.RED.A0TR RZ, [UR21+0x100], R0 ;  /* 0x00010000ffff99a7 */ /* 0x0005e20008300415 */
[----:B------:R-:W-:Y:S01]  /*5a60*/  SYNCS.ARRIVE.TRANS64.RED.A1T0 RZ, [UR46], RZ ;  /* 0x000000ffffff79a7 */ /* 0x000fe2000810042e */
[----:B------:R-:W3:Y:S02]  /*5a70*/  SYNCS.PHASECHK.TRANS64.TRYWAIT P2, [UR21+0x128], R9 ;  /* 0x00012809ff0075a7 */ /* 0x000ee40008041115 */
[----:B--23--:R-:W-:Y:S05]  /*5a80*/  @!P2 BRA `(.L_x_106) ;  /* 0x000000580080a947 */ /* 0x00cfea0003800000 */
.L_x_221:
        /* <DEDUP_REMOVED lines=10> */
[----:B------:R-:W-:Y:S02]  /*5b30*/  @!UP0 UIADD3 UR10, UPT, UPT, UR42, 0xa0, URZ ;  /* 0x000000a02a0a8890 */ /* 0x000fe4000fffe0ff */
[----:B------:R-:W-:Y:S01]  /*5b40*/  @!UP0 UIADD3 UR8, UPT, UPT, UR21, 0x3400, URZ ;  /* 0x0000340015088890 */ /* 0x000fe2000fffe0ff */
[----:B------:R-:W-:Y:S01]  /*5b50*/  IMAD.U32 R10, RZ, RZ, UR5 ;  /* 0x00000005ff0a7e24 */ /* 0x000fe2000f8e00ff */
[----:B------:R-:W-:Y:S01]  /*5b60*/  VOTEU.ALL UP0, P1 ;  /* 0x0000000000ff7886 */ /* 0x000fe20000800000 */
[----:B------:R-:W-:Y:S01]  /*5b70*/  IMAD.U32 R11, RZ, RZ, UR4 ;  /* 0x00000004ff0b7e24 */ /* 0x000fe2000f8e00ff */
[----:B------:R-:W-:Y:S01]  /*5b80*/  UMOV UR9, UR33 ;  /* 0x0000002100097c82 */ /* 0x000fe20008000000 */
[----:B------:R-:W-:Y:S01]  /*5b90*/  UMOV UR11, UR43 ;  /* 0x0000002b000b7c82 */ /* 0x000fe20008000000 */
[----:B------:R-:W-:Y:S01]  /*5ba0*/  @!P1 R2UR UR4, R10 ;  /* 0x000000000a0492ca */ /* 0x000fe200000e0000 */
[----:B------:R-:W-:Y:S01]  /*5bb0*/  UMOV UR12, UR36 ;  /* 0x00000024000c7c82 */ /* 0x000fe20008000000 */
[----:B------:R-:W-:Y:S01]  /*5bc0*/  @!P1 R2UR UR5, R11 ;  /* 0x000000000b0592ca */ /* 0x000fe200000e0000 */
[----:B------:R-:W-:Y:S11]  /*5bd0*/  @!P1 IMAD.X R6, RZ, RZ, R17, P0 ;  /* 0x000000ffff069224 */ /* 0x000ff600000e0611 */
[----:B------:R-:W-:Y:S01]  /*5be0*/  @!UPT UIADD3 URZ, UPT, UPT, URZ, URZ, URZ ;  /* 0x000000fffffff290 */ /* 0x000fe2000fffe0ff */
[----:B------:R2:W-:Y:S01]  /*5bf0*/  @!UP0 UTMALDG.3D [UR32], [UR4], desc[UR6] ;  /* 0x00000620040085b4 */ /* 0x0005e20008011000 */
[----:B------:R-:W-:Y:S05]  /*5c00*/  VOTEU.ALL UP0, P1 ;  /* 0x0000000000ff7886 */ /* 0x000fea0000800000 */
[----:B------:R2:W-:Y:S01]  /*5c10*/  @!UP0 UTMALDG.3D [UR8], [UR4], desc[UR6] ;  /* 0x00000608040085b4 */ /* 0x0005e20008011000 */
[----:B------:R2:W-:Y:S01]  /*5c20*/  @!P1 SYNCS.ARRIVE.TRANS64.RED.A0TR RZ, [UR21+0x108], R0 ;  /* 0x00010800ffff99a7 */ /* 0x0005e20008300415 */
[----:B------:R-:W-:Y:S01]  /*5c30*/  SYNCS.ARRIVE.TRANS64.RED.A1T0 RZ, [UR39], RZ ;  /* 0x000000ffffff79a7 */ /* 0x000fe20008100427 */
[----:B------:R-:W3:Y:S02]  /*5c40*/  SYNCS.PHASECHK.TRANS64.TRYWAIT P2, [UR21+0x130], R9 ;  /* 0x00013009ff0075a7 */ /* 0x000ee40008041115 */
[----:B--23--:R-:W-:Y:S05]  /*5c50*/  @!P2 BRA `(.L_x_107) ;  /* 0x000000580024a947 */ /* 0x00cfea0003800000 */
.L_x_223:
        /* <DEDUP_REMOVED lines=9> */
[----:B------:R-:W-:Y:S01]  /*5cf0*/  VIADD R14, R14, 0x1 ;  /* 0x000000010e0e7836 */ /* 0x000fe20000000000 */
        /* <DEDUP_REMOVED lines=10> */
[----:B------:R-:W-:Y:S11]  /*5da0*/  UMOV UR12, UR36 ;  /* 0x00000024000c7c82 */ /* 0x000ff60008000000 */
        /* <DEDUP_REMOVED lines=8> */
.L_x_225:
[----:B------:R-:W-:Y:S01]  /*5e30*/  UPLOP3.LUT UP2, UPT, UPT, UPT, UPT, 0x80, 0x8 ;  /* 0x000000000008789c */ /* 0x000fe20003f4f070 */
[----:B------:R-:W-:Y:S01]  /*5e40*/  @!P1 IADD3 R6, P0, PT, R16, 0x580, RZ ;  /* 0x0000058010069810 */ /* 0x000fe20007f1e0ff */
[----:B------:R-:W-:Y:S01]  /*5e50*/  UMOV UR6, 0x0 ;  /* 0x0000000000067882 */ /* 0x000fe20000000000 */
[----:B------:R-:W-:Y:S01]  /*5e60*/  UMOV UR7, 0x10000000 ;  /* 0x1000000000077882 */ /* 0x000fe20000000000 */
[----:B------:R-:W-:Y:S01]  /*5e70*/  VOTEU.ALL UP0, P1 ;  /* 0x0000000000ff7886 */ /* 0x000fe20000800000 */
[----:B------:R-:W-:Y:S01]  /*5e80*/  @!P1 R2UR UR5, R6 ;  /* 0x00000000060592ca */ /* 0x000fe200000e0000 */
[----:B--2---:R-:W-:Y:S01]  /*5e90*/  @!P1 IMAD.X R0, RZ, RZ, R17, P0 ;  /* 0x000000ffff009224 */ /* 0x004fe200000e0611 */
[----:B------:R-:W-:Y:S01]  /*5ea0*/  UMOV UR19, UR43 ;  /* 0x0000002b00137c82 */ /* 0x000fe20008000000 */
[----:B------:R-:W-:Y:S01]  /*5eb0*/  UMOV UR20, UR36 ;  /* 0x0000002400147c82 */ /* 0x000fe20008000000 */
[----:B------:R-:W-:Y:S01]  /*5ec0*/  @!UP0 UIADD3 UR18, UPT, UPT, UR42, 0x60, URZ ;  /* 0x000000602a128890 */ /* 0x000fe2000fffe0ff */
[----:B------:R-:W-:Y:S01]  /*5ed0*/  R2UR UR26, R86 ;  /* 0x00000000561a72ca */ /* 0x000fe200000e0000 */
[----:B------:R-:W-:Y:S01]  /*5ee0*/  @!UP0 UIADD3 UR16, UPT, UPT, UR21, 0x6400, URZ ;  /* 0x0000640015108890 */ /* 0x000fe2000fffe0ff */
[----:B------:R-:W-:Y:S01]  /*5ef0*/  @!P1 R2UR UR4, R0 ;  /* 0x00000000000492ca */ /* 0x000fe200000e0000 */
[----:B------:R-:W-:Y:S01]  /*5f00*/  @!UP0 UIADD3 UR17, UPT, UPT, UR21, 0x118, URZ ;  /* 0x0000011815118890 */ /* 0x000fe2000fffe0ff */
[----:B------:R-:W-:Y:S01]  /*5f10*/  R2UR UR24, R87 ;  /* 0x00000000571872ca */ /* 0x000fe200000e0000 */
[----:B------:R-:W-:Y:S01]  /*5f20*/  @!UP0 UIADD3 UR10, UPT, UPT, UR42, 0xe0, URZ ;  /* 0x000000e02a0a8890 */ /* 0x000fe2000fffe0ff */
[----:B------:R-:W-:Y:S01]  /*5f30*/  ISETP.NE.AND P0, PT, R14, 0x2, PT ;  /* 0x000000020e00780c */ /* 0x000fe20003f05270 */
[----:B------:R-:W-:Y:S01]  /*5f40*/  @!UP0 UIADD3 UR8, UPT, UPT, UR21, 0x7400, URZ ;  /* 0x0000740015088890 */ /* 0x000fe2000fffe0ff */
[----:B------:R-:W-:Y:S01]  /*5f50*/  IMAD.U32 R8, RZ, RZ, UR5 ;  /* 0x00000005ff087e24 */ /* 0x000fe2000f8e00ff */
[----:B------:R-:W-:Y:S01]  /*5f60*/  VOTEU.ALL UP0, P1 ;  /* 0x0000000000ff7886 */ /* 0x000fe20000800000 */
[----:B------:R-:W-:Y:S01]  /*5f70*/  UMOV UR11, UR43 ;  /* 0x0000002b000b7c82 */ /* 0x000fe20008000000 */
[----:B------:R-:W-:Y:S01]  /*5f80*/  UMOV UR12, UR36 ;  /* 0x00000024000c7c82 */ /* 0x000fe20008000000 */
[----:B------:R-:W-:Y:S01]  /*5f90*/  UMOV UR9, UR17 ;  /* 0x0000001100097c82 */ /* 0x000fe20008000000 */
[----:B------:R-:W-:Y:S01]  /*5fa0*/  SEL R0, RZ, 0x1, P0 ;  /* 0x00000001ff007807 */ /* 0x000fe20000000000 */
[----:B------:R-:W-:Y:S01]  /*5fb0*/  UIADD3 UR26, UPT, UPT, UR13, UR26, URZ ;  /* 0x0000001a0d1a7290 */ /* 0x000fe2000fffe0ff */
[----:B------:R-:W-:Y:S01]  /*5fc0*/  IMAD.U32 R9, RZ, RZ, UR4 ;  /* 0x00000004ff097e24 */ /* 0x000fe2000f8e00ff */
[----:B------:R-:W-:Y:S01]  /*5fd0*/  @!P1 R2UR UR4, R8 ;  /* 0x00000000080492ca */ /* 0x000fe200000e0000 */
[----:B------:R-:W-:Y:S01]  /*5fe0*/  UMOV UR36, UR29 ;  /* 0x0000001d00247c82 */ /* 0x000fe20008000000 */
[----:B------:R-:W-:Y:S02]  /*5ff0*/  LOP3.LUT R13, R13, R0, RZ, 0x3c, !PT ;  /* 0x000000000d0d7212 */ /* 0x000fe400078e3cff */
[----:B------:R-:W-:Y:S02]  /*6000*/  @!P1 R2UR UR5, R9 ;  /* 0x00000000090592ca */ /* 0x000fe400000e0000 */
[----:B------:R-:W-:Y:S02]  /*6010*/  LOP3.LUT R15, R15, 0x1, RZ, 0x3c, !PT ;  /* 0x000000010f0f7812 */ /* 0x000fe400078e3cff */
[----:B------:R-:W-:Y:S09]  /*6020*/  SEL R14, R14, RZ, P0 ;  /* 0x000000ff0e0e7207 */ /* 0x000ff20000000000 */
[----:B------:R2:W-:Y:S01]  /*6030*/  @!UP0 UTMALDG.3D [UR16], [UR4], desc[UR6] ;  /* 0x00000610040085b4 */ /* 0x0005e20008011000 */
[----:B------:R-:W-:Y:S05]  /*6040*/  VOTEU.ALL UP0, P1 ;  /* 0x0000000000ff7886 */ /* 0x000fea0000800000 */
[----:B------:R3:W-:Y:S01]  /*6050*/  @!UP0 UTMALDG.3D [UR8], [UR4], desc[UR6] ;  /* 0x00000608040085b4 */ /* 0x0007e20008011000 */
[----:B------:R3:W-:Y:S01]  /*6060*/  @!P1 SYNCS.ARRIVE.TRANS64.RED.A0TR RZ, [UR21+0x118], R7 ;  /* 0x00011807ffff99a7 */ /* 0x0007e20008300415 */
[----:B------:R-:W-:Y:S01]  /*6070*/  SYNCS.ARRIVE.TRANS64.RED.A1T0 RZ, [UR37], RZ ;  /* 0x000000ffffff79a7 */ /* 0x000fe20008100425 */
[----:B--2---:R-:W-:Y:S01]  /*6080*/  UIADD3 UR20, UPT, UPT, UR14, UR24, URZ ;  /* 0x000000180e147290 */ /* 0x004fe2000fffe0ff */
[----:B------:R-:W-:Y:S11]  /*6090*/  BRA.U UP1, `(.L_x_109) ;  /* 0xfffffff101047547 */ /* 0x000ff6000b83ffff */
[----:B------:R-:W-:-:S04]  /*60a0*/  SHF.L.U32 R3, R15, 0x1f, RZ ;  /* 0x0000001f0f037819 */ /* 0x000fc800000006ff */
[----:B------:R-:W2:Y:S02]  /*60b0*/  SYNCS.PHASECHK.TRANS64.TRYWAIT P0, [UR21+0x120], R3 ;  /* 0x00012003ff0075a7 */ /* 0x000ea40008001115 */
[----:B--2---:R-:W-:Y:S05]  /*60c0*/  @!P0 BRA `(.L_x_110) ;  /* 0x0000005400388947 */ /* 0x004fea0003800000 */
.L_x_227:
[----:B------:R-:W4:Y:S02]  /*60d0*/  SYNCS.PHASECHK.TRANS64.TRYWAIT P0, [UR21+0x128], R3 ;  /* 0x00012803ff0075a7 */ /* 0x000f240008001115 */
[----:B----4-:R-:W-:Y:S05]  /*60e0*/  @!P0 BRA `(.L_x_111) ;  /* 0x0000005400488947 */ /* 0x010fea0003800000 */
.L_x_229:
[----:B------:R-:W4:Y:S02]  /*60f0*/  SYNCS.PHASECHK.TRANS64.TRYWAIT P0, [UR21+0x130], R3 ;  /* 0x00013003ff0075a7 */ /* 0x000f240008001115 */
[----:B----4-:R-:W-:Y:S05]  /*6100*/  @!P0 BRA `(.L_x_112) ;  /* 0x0000005400588947 */ /* 0x010fea0003800000 */
.L_x_231:
[----:B--2---:R-:W-:-:S07]  /*6110*/  MOV R0, UR21 ;  /* 0x0000001500007c02 */ /* 0x004fce0008000f00 */
.L_x_113:
[----:B--2---:R-:W-:-:S04]  /*6120*/  SHF.L.U32 R3, R15, 0x1f, RZ ;  /* 0x0000001f0f037819 */ /* 0x004fc800000006ff */
[----:B------:R2:W4:Y:S03]  /*6130*/  SYNCS.PHASECHK.TRANS64.TRYWAIT P0, [R0+URZ+0x138], R3 ;  /* 0x00013803000075a7 */ /* 0x00052600080011ff */
[----:B----4-:R-:W-:Y:S05]  /*6140*/  @!P0 NANOSLEEP.SYNCS 0x989680 ;  /* 0x009896800000895d */ /* 0x010fea0003900000 */
[----:B------:R-:W4:Y:S02]  /*6150*/  @!P0 SYNCS.PHASECHK.TRANS64 P0, [R0+URZ+0x138], R3 ;  /* 0x00013803000085a7 */ /* 0x000f2400080010ff */
[----:B-1-34-:R-:W-:Y:S05]  /*6160*/  @P0 EXIT ;  /* 0x000000000000094d */ /* 0x01afea0003800000 */
[----:B------:R-:W-:Y:S05]  /*6170*/  BRA `(.L_x_113) ;  /* 0xfffffffc00e87947 */ /* 0x000fea000383ffff */
.L_x_98:
[----:B------:R-:W-:-:S06]  /*6180*/  UISETP.GE.AND UP0, UPT, UR22, 0x4, UPT ;  /* 0x000000041600788c */ /* 0x000fcc000bf06270 */
[----:B------:R-:W-:-:S13]  /*6190*/  PLOP3.LUT P0, PT, PT, PT, UP0, 0x80, 0x8 ;  /* 0x000000000008781c */ /* 0x000fda0003f0f008 */
[----:B-1----:R-:W-:Y:S05]  /*61a0*/  @!P0 EXIT ;  /* 0x000000000000894d */ /* 0x002fea0003800000 */
[----:B------:R-:W1:Y:S08]  /*61b0*/  S2UR UR4, SR_CgaCtaId ;  /* 0x00000000000479c3 */ /* 0x000e700000008800 */
[----:B------:R-:W-:Y:S01]  /*61c0*/  BAR.SYNC.DEFER_BLOCKING 0x6, 0xa0 ;  /* 0x0182800000007b1d */ /* 0x000fe20000010000 */
[C---:B------:R-:W-:Y:S01]  /*61d0*/  IMAD.SHL.U32 R5, R98.reuse, 0x20, RZ ;  /* 0x0000002062057824 */ /* 0x040fe200078e00ff */
[C---:B------:R-:W-:Y:S01]  /*61e0*/  LOP3.LUT R99, R98.reuse, 0x60, RZ, 0xc0, !PT ;  /* 0x0000006062637812 */ /* 0x040fe200078ec0ff */
[----:B------:R-:W-:Y:S01]  /*61f0*/  IMAD.SHL.U32 R8, R85, 0x400, RZ ;  /* 0x0000040055087824 */ /* 0x000fe200078e00ff */
[C---:B------:R-:W-:Y:S01]  /*6200*/  LOP3.LUT R96, R98.reuse, 0x2, RZ, 0xc0, !PT ;  /* 0x0000000262607812 */ /* 0x040fe200078ec0ff */
[----:B------:R-:W-:Y:S01]  /*6210*/  IMAD.SHL.U32 R4, R98, 0x4, RZ ;  /* 0x0000000462047824 */ /* 0x000fe200078e00ff */
[----:B------:R-:W-:-:S02]  /*6220*/  UMOV UR43, 0x400 ;  /* 0x00000400002b7882 */ /* 0x000fc40000000000 */
[----:B------:R-:W2:Y:S01]  /*6230*/  LDC.64 R80, c[0x0][0x888] ;  /* 0x00022200ff507b82 */ /* 0x000ea20000000a00 */
[----:B------:R-:W-:Y:S01]  /*6240*/  LOP3.LUT R97, R5, 0xb20, RZ, 0xc0, !PT ;  /* 0x00000b2005617812 */ /* 0x000fe200078ec0ff */
[----:B------:R-:W-:Y:S01]  /*6250*/  IMAD.SHL.U32 R6, R85, 0x200000, RZ ;  /* 0x0020000055067824 */ /* 0x000fe200078e00ff */
[----:B------:R-:W-:Y:S01]  /*6260*/  LOP3.LUT R5, R5, 0xc0, RZ, 0xc0, !PT ;  /* 0x000000c005057812 */ /* 0x000fe200078ec0ff */
[----:B------:R-:W-:Y:S01]  /*6270*/  IMAD.U32 R37, R98, 0x10000, RZ ;  /* 0x0001000062257824 */ /* 0x000fe200078e00ff */
[----:B------:R-:W-:Y:S01]  /*6280*/  LOP3.LUT R97, R97, 0x400, R8, 0xf8, !PT ;  /* 0x0000040061617812 */ /* 0x000fe200078ef808 */
[----:B------:R-:W-:Y:S01]  /*6290*/  HFMA2 R36, -RZ, RZ, 0, 0 ;  /* 0x00000000ff247431 */ /* 0x000fe200000001ff */
[----:B------:R-:W-:Y:S01]  /*62a0*/  LOP3.LUT R4, R5, 0x18, R4, 0xf8, !PT ;  /* 0x0000001805047812 */ /* 0x000fe200078ef804 */
[----:B------:R-:W3:Y:S01]  /*62b0*/  LDC.64 R82, c[0x0][0x890] ;  /* 0x00022400ff527b82 */ /* 0x000ee20000000a00 */
[----:B------:R-:W-:Y:S01]  /*62c0*/  LOP3.LUT R6, R6, 0x200000, RZ, 0xc0, !PT ;  /* 0x0020000006067812 */ /* 0x000fe200078ec0ff */
[----:B------:R-:W-:Y:S01]  /*62d0*/  IMAD.MOV.U32 R94, RZ, RZ, 0x1 ;  /* 0x00000001ff5e7424 */ /* 0x000fe200078e00ff */
[----:B------:R-:W-:-:S02]  /*62e0*/  LOP3.LUT R97, R97, R4, RZ, 0xfc, !PT ;  /* 0x0000000461617212 */ /* 0x000fc400078efcff */
[----:B------:R-:W-:Y:S02]  /*62f0*/  CS2R R92, SRZ ;  /* 0x00000000005c7805 */ /* 0x000fe4000001ff00 */
[----:B------:R-:W-:Y:S01]  /*6300*/  LOP3.LUT R98, R98, 0x4, RZ, 0xc0, !PT ;  /* 0x0000000462627812 */ /* 0x000fe200078ec0ff */
[----:B------:R-:W-:Y:S01]  /*6310*/  IMAD.MOV.U32 R90, RZ, RZ, RZ ;  /* 0x000000ffff5a7224 */ /* 0x000fe200078e00ff */
[----:B------:R-:W-:Y:S01]  /*6320*/  LOP3.LUT R37, R6, 0x400000, R37, 0xf8, !PT ;  /* 0x0040000006257812 */ /* 0x000fe200078ef825 */
[----:B-1----:R-:W-:Y:S01]  /*6330*/  ULEA UR43, UR4, UR43, 0x18 ;  /* 0x0000002b042b7291 */ /* 0x002fe2000f8ec0ff */
[----:B------:R-:W1:Y:S01]  /*6340*/  LDC.64 R78, c[0x0][0x8b0] ;  /* 0x00022c00ff4e7b82 */ /* 0x000e620000000a00 */
[----:B------:R-:W4:Y:S02]  /*6350*/  LDCU UR59, c[0x0][0x370] ;  /* 0x00006e00ff3b77ac */ /* 0x000f240008000800 */
[----:B------:R-:W-:Y:S01]  /*6360*/  UIADD3 UR4, UPT, UPT, UR43, 0x400, URZ ;  /* 0x000004002b047890 */ /* 0x000fe2000fffe0ff */
[----:B------:R-:W1:Y:S04]  /*6370*/  LDCU.64 UR62, c[0x0][0x348] ;  /* 0x00006900ff3e77ac */ /* 0x000e680008000a00 */
[----:B------:R-:W4:Y:S01]  /*6380*/  LDS R0, [UR43+0x200] ;  /* 0x0002002bff007984 */ /* 0x000f220008000800 */
[----:B------:R-:W1:Y:S01]  /*6390*/  LDC.64 R76, c[0x0][0x8a8] ;  /* 0x00022a00ff4c7b82 */ /* 0x000e620000000a00 */
[----:B------:R-:W-:Y:S01]  /*63a0*/  IMAD.U32 R88, RZ, RZ, UR4 ;  /* 0x00000004ff587e24 */ /* 0x000fe2000f8e00ff */
[----:B------:R-:W1:Y:S03]  /*63b0*/  LDCU UR42, c[0x0][0xb0c] ;  /* 0x00016180ff2a77ac */ /* 0x000e660008000800 */
[----:B------:R-:W-:Y:S01]  /*63c0*/  IMAD R97, R97, 0x2, R88 ;  /* 0x0000000261617824 */ /* 0x000fe200078e0258 */
[----:B------:R-:W1:Y:S03]  /*63d0*/  LDCU UR39, c[0x0][0xb30] ;  /* 0x00016600ff2777ac */ /* 0x000e660008000800 */
[--C-:B------:R-:W-:Y:S01]  /*63e0*/  IMAD R96, R96, -0x10, R97.reuse ;  /* 0xfffffff060607824 */ /* 0x100fe200078e0261 */
[----:B------:R-:W1:Y:S01]  /*63f0*/  LDCU.64 UR56, c[0x0][0x888] ;  /* 0x00011100ff3877ac */ /* 0x000e620008000a00 */
[----:B------:R-:W-:Y:S01]  /*6400*/  IMAD R95, R98, -0x10, R97 ;  /* 0xfffffff0625f7824 */ /* 0x000fe200078e0261 */
[----:B------:R-:W1:Y:S01]  /*6410*/  LDCU.64 UR40, c[0x0][0xb28] ;  /* 0x00016500ff2877ac */ /* 0x000e620008000a00 */
[----:B------:R-:W1:Y:S01]  /*6420*/  LDCU.128 UR52, c[0x0][0xb10] ;  /* 0x00016200ff3477ac */ /* 0x000e620008000c00 */
[----:B------:R-:W1:Y:S01]  /*6430*/  LDCU UR58, c[0x0][0x374] ;  /* 0x00006e80ff3a77ac */ /* 0x000e620008000800 */
[----:B------:R-:W-:Y:S01]  /*6440*/  UMOV UR47, URZ ;  /* 0x000000ff002f7c82 */ /* 0x000fe20008000000 */
[----:B------:R-:W-:Y:S01]  /*6450*/  UMOV UR46, URZ ;  /* 0x000000ff002e7c82 */ /* 0x000fe20008000000 */
[----:B--234-:R-:W-:-:S07]  /*6460*/  IADD3 R37, PT, PT, R0, R37, RZ ;  /* 0x0000002500257210 */ /* 0x01cfce0007ffe0ff */
.L_x_157:
[----:B------:R-:W-:Y:S02]  /*6470*/  LEA R3, R90, UR43, 0x3 ;  /* 0x0000002b5a037c11 */ /* 0x000fe4000f8e18ff */
[----:B------:R-:W-:Y:S02]  /*6480*/  SHF.L.U32 R0, R92, 0x1f, RZ ;  /* 0x0000001f5c007819 */ /* 0x000fe400000006ff */
[----:B------:R-:W-:Y:S02]  /*6490*/  LEA R5, R90, UR43, 0x4 ;  /* 0x0000002b5a057c11 */ /* 0x000fe4000f8e20ff */
[----:B--2---:R-:W2:Y:S02]  /*64a0*/  SYNCS.PHASECHK.TRANS64.TRYWAIT P0, [R3+URZ+0x150], R0 ;  /* 0x00015000030075a7 */ /* 0x004ea400080011ff */
[----:B-12---:R-:W-:Y:S05]  /*64b0*/  @!P0 BRA `(.L_x_114) ;  /* 0x0000005000848947 */ /* 0x006fea0003800000 */
.L_x_232:
[----:B------:R-:W3:Y:S01]  /*64c0*/  LDS.128 R4, [R5+0x1e0] ;  /* 0x0001e00005047984 */ /* 0x000ee20000000c00 */
[----:B------:R-:W-:Y:S01]  /*64d0*/  UISETP.GE.AND UP0, UPT, UR45, 0x1, UPT ;  /* 0x000000012d00788c */ /* 0x000fe2000bf06270 */
[----:B------:R-:W-:Y:S01]  /*64e0*/  @!PT LDS RZ, [RZ] ;  /* 0x00000000fffff984 */ /* 0x000fe20000000800 */
[----:B------:R-:W-:Y:S01]  /*64f0*/  @!PT LDS RZ, [RZ] ;  /* 0x00000000fffff984 */ /* 0x000fe20000000800 */
[----:B------:R-:W-:Y:S01]  /*6500*/  @!PT LDS RZ, [RZ] ;  /* 0x00000000fffff984 */ /* 0x000fe20000000800 */
[----:B------:R-:W-:Y:S01]  /*6510*/  @!PT LDS RZ, [RZ] ;  /* 0x00000000fffff984 */ /* 0x000fe20000000800 */
[----:B------:R4:W-:Y:S06]  /*6520*/  MEMBAR.ALL.CTA ;  /* 0x0000000000007992 */ /* 0x0009ec0000008000 */
[----:B----4-:R-:W4:Y:S01]  /*6530*/  FENCE.VIEW.ASYNC.S ;  /* 0x00000000000073c6 */ /* 0x010f220000000000 */
[----:B---3--:R-:W-:Y:S11]  /*6540*/  LOP3.LUT P0, RZ, R6, 0x1, RZ, 0xc0, !PT ;  /* 0x0000000106ff7812 */ /* 0x008ff6000780c0ff */
[----:B------:R-:W-:Y:S02]  /*6550*/  @!UPT UIADD3 URZ, UPT, UPT, URZ, URZ, URZ ;  /* 0x000000fffffff290 */ /* 0x000fe4000fffe0ff */
[----:B----4-:R-:W-:Y:S01]  /*6560*/  VOTEU.ANY UP1, P0 ;  /* 0x0000000000ff7886 */ /* 0x010fe20000020100 */
[----:B------:R-:W-:Y:S01]  /*6570*/  PLOP3.LUT P0, PT, PT, PT, UP1, 0x80, 0x8 ;  /* 0x000000000008781c */ /* 0x000fe20003f0f018 */
[----:B------:R-:W-:Y:S11]  /*6580*/  UP2UR UR61, UPR, URZ, 0x2 ;  /* 0x00000002ff3d7883 */ /* 0x000ff60008000000 */
[----:B------:R-:W-:Y:S01]  /*6590*/  @!UPT UIADD3 URZ, UPT, UPT, URZ, URZ, URZ ;  /* 0x000000fffffff290 */ /* 0x000fe2000fffe0ff */
[----:B--2---:R-:W-:Y:S02]  /*65a0*/  @P0 SHF.R.U32.HI R0, RZ, 0x10, R5 ;  /* 0x00000010ff000819 */ /* 0x004fe40000011605 */
        /* <DEDUP_REMOVED lines=12> */
[----:B------:R-:W3:Y:S01]  /*6670*/  LDCU UR12, c[0x0][0xb20] ;  /* 0x00016400ff0c77ac */ /* 0x000ee20008000800 */
[----:B-1----:R-:W-:Y:S02]  /*6680*/  UIMAD.WIDE.U32 UR4, UR58, UR55, URZ ;  /* 0x000000373a0472a5 */ /* 0x002fe4000f8e00ff */
[----:B------:R-:W-:Y:S02]  /*6690*/  UIMAD.WIDE.U32 UR6, UR59, UR52, URZ ;  /* 0x000000343b0672a5 */ /* 0x000fe4000f8e00ff */
[----:B------:R-:W-:Y:S02]  /*66a0*/  UISETP.NE.AND UP0, UPT, UR54, 0x1, UPT ;  /* 0x000000013600788c */ /* 0x000fe4000bf05270 */
[----:B------:R-:W-:Y:S02]  /*66b0*/  UIMAD.WIDE.U32 UR8, UR37, UR55, URZ ;  /* 0x00000037250872a5 */ /* 0x000fe4000f8e00ff */
[----:B------:R-:W-:Y:S02]  /*66c0*/  UIMAD.WIDE.U32 UR10, UR38, UR52, URZ ;  /* 0x00000034260a72a5 */ /* 0x000fe4000f8e00ff */
[----:B------:R-:W-:Y:S02]  /*66d0*/  UISETP.NE.AND UP1, UPT, UR42, 0x1, UPT ;  /* 0x000000012a00788c */ /* 0x000fe4000bf25270 */
[----:B------:R-:W-:Y:S01]  /*66e0*/  UISETP.NE.AND UP2, UPT, UR45, 0x1, UPT ;  /* 0x000000012d00788c */ /* 0x000fe2000bf45270 */
[----:B------:R-:W-:Y:S02]  /*66f0*/  UMOV UR4, UR5 ;  /* 0x0000000500047c82 */ /* 0x000fe40008000000 */
[----:B---3--:R-:W-:Y:S03]  /*6700*/  USHF.R.U32.HI UR5, URZ, UR12, UR4 ;  /* 0x0000000cff057299 */ /* 0x008fe60008011604 */
[----:B------:R-:W-:Y:S02]  /*6710*/  UMOV UR4, UR7 ;  /* 0x0000000700047c82 */ /* 0x000fe40008000000 */
[----:B------:R-:W-:Y:S02]  /*6720*/  USHF.R.U32.HI UR7, URZ, UR53, UR4 ;  /* 0x00000035ff077299 */ /* 0x000fe40008011604 */
[----:B------:R-:W-:Y:S02]  /*6730*/  USEL UR4, UR58, UR5, !UP0 ;  /* 0x000000053a047287 */ /* 0x000fe4000c000000 */
[----:B------:R-:W-:Y:S01]  /*6740*/  USEL UR7, UR59, UR7, !UP1 ;  /* 0x000000073b077287 */ /* 0x000fe2000c800000 */
[----:B------:R-:W-:Y:S01]  /*6750*/  UMOV UR5, UR9 ;  /* 0x0000000900057c82 */ /* 0x000fe20008000000 */
[----:B------:R-:W-:Y:S02]  /*6760*/  UIMAD.WIDE.U32 UR8, UR4, UR40, URZ ;  /* 0x00000028040872a5 */ /* 0x000fe4000f8e00ff */
[----:B------:R-:W-:Y:S03]  /*6770*/  USHF.R.U32.HI UR6, URZ, UR12, UR5 ;  /* 0x0000000cff067299 */ /* 0x000fe60008011605 */
[----:B------:R-:W-:Y:S01]  /*6780*/  UMOV UR5, UR11 ;  /* 0x0000000b00057c82 */ /* 0x000fe20008000000 */
[----:B------:R-:W-:Y:S02]  /*6790*/  UIMAD.WIDE.U32 UR10, UR7, UR40, URZ ;  /* 0x00000028070a72a5 */ /* 0x000fe4000f8e00ff */
[----:B------:R-:W-:Y:S02]  /*67a0*/  USHF.R.U32.HI UR12, URZ, UR53, UR5 ;  /* 0x00000035ff0c7299 */ /* 0x000fe40008011605 */
[----:B------:R-:W-:Y:S01]  /*67b0*/  USEL UR6, UR37, UR6, !UP0 ;  /* 0x0000000625067287 */ /* 0x000fe2000c000000 */
[----:B------:R-:W-:Y:S02]  /*67c0*/  UMOV UR5, UR9 ;  /* 0x0000000900057c82 */ /* 0x000fe40008000000 */
[----:B------:R-:W-:Y:S01]  /*67d0*/  UMOV UR10, UR11 ;  /* 0x0000000b000a7c82 */ /* 0x000fe20008000000 */
[----:B------:R-:W-:Y:S02]  /*67e0*/  @UP2 USHF.R.U32.HI UR4, URZ, UR41, UR5 ;  /* 0x00000029ff042299 */ /* 0x000fe40008011605 */
[----:B------:R-:W-:Y:S02]  /*67f0*/  @UP2 USHF.R.U32.HI UR7, URZ, UR41, UR10 ;  /* 0x00000029ff072299 */ /* 0x000fe4000801160a */
[----:B------:R-:W-:Y:S02]  /*6800*/  UIMAD UR4, UR45, UR4, URZ ;  /* 0x000000042d0472a4 */ /* 0x000fe4000f8e02ff */
        /* <DEDUP_REMOVED lines=8> */
[----:B------:R-:W-:Y:S02]  /*6890*/  USEL UR11, UR6, UR4, !UP2 ;  /* 0x00000004060b7287 */ /* 0x000fe4000d000000 */
[----:B------:R-:W-:Y:S02]  /*68a0*/  UIADD3 UR8, UPT, UPT, -UR5, URZ, URZ ;  /* 0x000000ff05087290 */ /* 0x000fe4000fffe1ff */
[----:B------:R-:W-:Y:S01]  /*68b0*/  UIADD3 UR10, UPT, UPT, -UR11, URZ, URZ ;  /* 0x000000ff0b0a7290 */ /* 0x000fe2000fffe1ff */
[----:B------:R-:W-:Y:S01]  /*68c0*/  @!UP0 UMOV UR4, UR9 ;  /* 0x0000000900048c82 */ /* 0x000fe20008000000 */
[----:B------:R-:W-:Y:S02]  /*68d0*/  UIADD3 UR9, UPT, UPT, -UR6, URZ, URZ ;  /* 0x000000ff06097290 */ /* 0x000fe4000fffe1ff */
[----:B------:R-:W-:Y:S02]  /*68e0*/  @!UP0 USHF.R.U32.HI UR4, URZ, UR41, UR4 ;  /* 0x00000029ff048299 */ /* 0x000fe40008011604 */
[----:B------:R-:W-:Y:S02]  /*68f0*/  UIMAD UR10, UR45, UR10, UR6 ;  /* 0x0000000a2d0a72a4 */ /* 0x000fe4000f8e0206 */
[----:B------:R-:W-:Y:S04]  /*6900*/  @!UP0 USEL UR4, UR5, UR4, !UP2 ;  /* 0x0000000405048287 */ /* 0x000fe8000d000000 */
[----:B------:R-:W-:Y:S02]  /*6910*/  @!UP0 UIMAD UR10, UR7, UR10, UR4 ;  /* 0x0000000a070a82a4 */ /* 0x000fe4000f8e0204 */
[----:B------:R-:W-:Y:S02]  /*6920*/  @!UP0 UIADD3 UR11, UPT, UPT, UR11, -UR4, URZ ;  /* 0x800000040b0b8290 */ /* 0x000fe4000fffe0ff */
[----:B------:R-:W-:Y:S02]  /*6930*/  UIMAD UR7, UR42, UR8, UR38 ;  /* 0x000000082a0772a4 */ /* 0x000fe4000f8e0226 */
[----:B------:R-:W-:Y:S02]  /*6940*/  @!UP0 UIMAD UR6, UR11, UR45, UR5 ;  /* 0x0000002d0b0682a4 */ /* 0x000fe4000f8e0205 */
[----:B------:R-:W-:Y:S01]  /*6950*/  UIMAD UR4, UR54, UR9, UR37 ;  /* 0x00000009360472a4 */ /* 0x000fe2000f8e0225 */
[----:B------:R-:W-:Y:S02]  /*6960*/  @!UP0 UMOV UR5, UR10 ;  /* 0x0000000a00058c82 */ /* 0x000fe40008000000 */
[----:B------:R-:W-:Y:S02]  /*6970*/  UIMAD UR38, UR5, UR42, UR7 ;  /* 0x0000002a052672a4 */ /* 0x000fe4000f8e0207 */
[----:B------:R-:W-:Y:S11]  /*6980*/  UIMAD UR37, UR6, UR54, UR4 ;  /* 0x00000036062572a4 */ /* 0x000ff6000f8e0204 */
[----:B------:R-:W-:Y:S01]  /*6990*/  @!UPT UIADD3 URZ, UPT, UPT, URZ, URZ, URZ ;  /* 0x000000fffffff290 */ /* 0x000fe2000fffe0ff */
.L_x_115:
[----:B-1----:R-:W-:Y:S01]  /*69a0*/  UISETP.NE.AND UP0, UPT, UR39, 0x1, UPT ;  /* 0x000000012700788c */ /* 0x002fe2000bf05270 */
[----:B------:R-:W-:Y:S01]  /*69b0*/  LOP3.LUT P0, RZ, R88, 0x1b0, RZ, 0xc0, !PT ;  /* 0x000001b058ff7812 */ /* 0x000fe2000780c0ff */
[----:B------:R-:W-:Y:S01]  /*69c0*/  USHF.L.U32 UR50, UR20, 0x6, URZ ;  /* 0x0000000614327899 */ /* 0x000fe200080006ff */
[----:B------:R-:W-:Y:S01]  /*69d0*/  BSSY.RECONVERGENT B6, `(.L_x_116) ;  /* 0x0000034000067945 */ /* 0x000fe20003800200 */
[----:B------:R-:W-:Y:S01]  /*69e0*/  USHF.L.U32 UR49, UR26, 0x8, URZ ;  /* 0x000000081a317899 */ /* 0x000fe200080006ff */
[----:B------:R-:W-:Y:S06]  /*69f0*/  IADD3 R90, PT, PT, R90, 0x1, RZ ;  /* 0x000000015a5a7810 */ /* 0x000fec0007ffe0ff */
[----:B------:R-:W1:Y:S01]  /*6a00*/  @!UP0 LDCU.128 UR12, c[0x0][0xb10] ;  /* 0x00016200ff0c87ac */ /* 0x000e620008000c00 */
[----:B------:R-:W3:Y:S01]  /*6a10*/  @!UP0 LDCU UR5, c[0x0][0xb0c] ;  /* 0x00016180ff0587ac */ /* 0x000ee20008000800 */
[----:B------:R-:W4:Y:S01]  /*6a20*/  @!UP0 LDCU UR10, c[0x0][0xb20] ;  /* 0x00016400ff0a87ac */ /* 0x000f220008000800 */
[----:B-1----:R-:W-:Y:S02]  /*6a30*/  UIMAD.WIDE.U32 UR8, UR38, UR12, URZ ;  /* 0x0000000c260872a5 */ /* 0x002fe4000f8e00ff */
[----:B------:R-:W-:Y:S02]  /*6a40*/  UIMAD.WIDE.U32 UR6, UR37, UR15, URZ ;  /* 0x0000000f250672a5 */ /* 0x000fe4000f8e00ff */
[----:B------:R-:W-:Y:S03]  /*6a50*/  @!UP0 UISETP.NE.AND UP1, UPT, UR14, 0x1, UPT ;  /* 0x000000010e00888c */ /* 0x000fe6000bf25270 */
[----:B------:R-:W-:Y:S01]  /*6a60*/  @!UP0 UMOV UR4, UR9 ;  /* 0x0000000900048c82 */ /* 0x000fe20008000000 */
[----:B---3--:R-:W-:Y:S02]  /*6a70*/  @!UP0 UISETP.NE.AND UP2, UPT, UR5, 0x1, UPT ;  /* 0x000000010500888c */ /* 0x008fe4000bf45270 */
[----:B------:R-:W-:Y:S01]  /*6a80*/  @!UP0 USHF.R.U32.HI UR4, URZ, UR13, UR4 ;  /* 0x0000000dff048299 */ /* 0x000fe20008011604 */
[----:B------:R-:W-:Y:S02]  /*6a90*/  @!UP0 UMOV UR6, UR7 ;  /* 0x0000000700068c82 */ /* 0x000fe40008000000 */
[----:B----4-:R-:W-:Y:S02]  /*6aa0*/  @!UP0 USHF.R.U32.HI UR6, URZ, UR10, UR6 ;  /* 0x0000000aff068299 */ /* 0x010fe40008011606 */
[----:B------:R-:W-:Y:S02]  /*6ab0*/  @!UP0 USEL UR7, UR38, UR4, !UP2 ;  /* 0x0000000426078287 */ /* 0x000fe4000d000000 */
[----:B------:R-:W-:Y:S04]  /*6ac0*/  @!UP0 USEL UR6, UR37, UR6, !UP1 ;  /* 0x0000000625068287 */ /* 0x000fe8000c800000 */
[----:B------:R-:W-:Y:S02]  /*6ad0*/  @!UP0 UIADD3 UR4, UPT, UPT, -UR7, UR6, URZ ;  /* 0x0000000607048290 */ /* 0x000fe4000fffe1ff */
[----:B------:R-:W-:Y:S02]  /*6ae0*/  @!UP0 UIADD3 UR6, UPT, UPT, UR7, -UR6, URZ ;  /* 0x8000000607068290 */ /* 0x000fe4000fffe0ff */
[----:B------:R-:W-:Y:S02]  /*6af0*/  @!UP0 UIMAD UR38, UR4, UR5, UR38 ;  /* 0x00000005042682a4 */ /* 0x000fe4000f8e0226 */
[----:B------:R-:W-:Y:S01]  /*6b00*/  @!UP0 UIMAD UR37, UR6, UR14, UR37 ;  /* 0x0000000e062582a4 */ /* 0x000fe2000f8e0225 */
[----:B------:R-:W-:Y:S11]  /*6b10*/  @!P0 BRA `(.L_x_117) ;  /* 0x00000000007c8947 */ /* 0x000ff60003800000 */
[----:B------:R-:W1:Y:S01]  /*6b20*/  LDCU.64 UR8, c[0x4][0x80] ;  /* 0x01001000ff0877ac */ /* 0x000e620008000a00 */
[----:B------:R-:W-:Y:S01]  /*6b30*/  MOV R2, 0x0 ;  /* 0x0000000000027802 */ /* 0x000fe20000000f00 */
[----:B------:R-:W-:Y:S02]  /*6b40*/  HFMA2 R12, -RZ, RZ, 0, 5.9604644775390625e-08 ;  /* 0x00000001ff0c7431 */ /* 0x000fe400000001ff */
[----:B------:R-:W-:Y:S01]  /*6b50*/  IMAD.MOV.U32 R8, RZ, RZ, 0x70 ;  /* 0x00000070ff087424 */ /* 0x000fe200078e00ff */
[----:B------:R3:W4:Y:S01]  /*6b60*/  LDC.64 R14, c[0x4][R2] ;  /* 0x01000000020e7b82 */ /* 0x0007220000000a00 */
[----:B------:R-:W2:Y:S01]  /*6b70*/  LDCU.64 UR6, c[0x4][0x88] ;  /* 0x01001100ff0677ac */ /* 0x000ea20008000a00 */
[----:B------:R-:W-:Y:S01]  /*6b80*/  IMAD.MOV.U32 R13, RZ, RZ, RZ ;  /* 0x000000ffff0d7224 */ /* 0x000fe200078e00ff */
[----:B------:R-:W2:Y:S01]  /*6b90*/  LDCU.64 UR4, c[0x4][0x8] ;  /* 0x01000100ff0477ac */ /* 0x000ea20008000a00 */
[----:B-1----:R-:W-:Y:S01]  /*6ba0*/  MOV R5, UR9 ;  /* 0x0000000900057c02 */ /* 0x002fe20008000f00 */
[----:B------:R-:W-:Y:S01]  /*6bb0*/  IMAD.U32 R4, RZ, RZ, UR8 ;  /* 0x00000008ff047e24 */ /* 0x000fe2000f8e00ff */
[----:B--2---:R-:W-:Y:S01]  /*6bc0*/  MOV R7, UR7 ;  /* 0x0000000700077c02 */ /* 0x004fe20008000f00 */
[----:B------:R-:W-:Y:S01]  /*6bd0*/  IMAD.U32 R6, RZ, RZ, UR6 ;  /* 0x00000006ff067e24 */ /* 0x000fe2000f8e00ff */
[----:B------:R-:W-:Y:S01]  /*6be0*/  MOV R11, UR5 ;  /* 0x00000005000b7c02 */ /* 0x000fe20008000f00 */
[----:B------:R-:W-:Y:S02]  /*6bf0*/  IMAD.U32 R10, RZ, RZ, UR4 ;  /* 0x00000004ff0a7e24 */ /* 0x000fe4000f8e00ff */
[----:B------:R-:W-:Y:S07]  /*6c00*/  LEPC R20, `(.L_x_118) ;  /* 0x000000001014794e */ /* 0x000fee0000000000 */
[----:B---345:R-:W-:Y:S05]  /*6c10*/  CALL.ABS.NOINC R14 ;  /* 0x000000000e007343 */ /* 0x038fea0003c00000 */
.L_x_118:
[----:B------:R-:W1:Y:S01]  /*6c20*/  LDCU.64 UR8, c[0x4][0x80] ;  /* 0x01001000ff0877ac */ /* 0x000e620008000a00 */
[----:B------:R-:W2:Y:S01]  /*6c30*/  LDC.64 R2, c[0x4][R2] ;  /* 0x0100000002027b82 */ /* 0x000ea20000000a00 */
[----:B------:R-:W-:Y:S02]  /*6c40*/  HFMA2 R12, -RZ, RZ, 0, 5.9604644775390625e-08 ;  /* 0x00000001ff0c7431 */ /* 0x000fe400000001ff */
[----:B------:R-:W-:Y:S02]  /*6c50*/  IMAD.MOV.U32 R8, RZ, RZ, 0x70 ;  /* 0x00000070ff087424 */ /* 0x000fe400078e00ff */
[----:B------:R-:W-:Y:S01]  /*6c60*/  IMAD.MOV.U32 R13, RZ, RZ, RZ ;  /* 0x000000ffff0d7224 */ /* 0x000fe200078e00ff */
[----:B------:R-:W3:Y:S01]  /*6c70*/  LDCU.64 UR6, c[0x4][0x88] ;  /* 0x01001100ff0677ac */ /* 0x000ee20008000a00 */
[----:B------:R-:W4:Y:S01]  /*6c80*/  LDCU.64 UR4, c[0x4][0x8] ;  /* 0x01000100ff0477ac */ /* 0x000f220008000a00 */
[----:B-1----:R-:W-:Y:S02]  /*6c90*/  MOV R4, UR8 ;  /* 0x0000000800047c02 */ /* 0x002fe40008000f00 */
[----:B------:R-:W-:Y:S02]  /*6ca0*/  MOV R5, UR9 ;  /* 0x0000000900057c02 */ /* 0x000fe40008000f00 */
[----:B---3--:R-:W-:Y:S01]  /*6cb0*/  MOV R7, UR7 ;  /* 0x0000000700077c02 */ /* 0x008fe20008000f00 */
[----:B------:R-:W-:Y:S01]  /*6cc0*/  IMAD.U32 R6, RZ, RZ, UR6 ;  /* 0x00000006ff067e24 */ /* 0x000fe2000f8e00ff */
[----:B----4-:R-:W-:Y:S01]  /*6cd0*/  MOV R11, UR5 ;  /* 0x00000005000b7c02 */ /* 0x010fe20008000f00 */
[----:B------:R-:W-:Y:S02]  /*6ce0*/  IMAD.U32 R10, RZ, RZ, UR4 ;  /* 0x00000004ff0a7e24 */ /* 0x000fe4000f8e00ff */
[----:B------:R-:W-:Y:S07]  /*6cf0*/  LEPC R20, `(.L_x_117) ;  /* 0x000000001014794e */ /* 0x000fee0000000000 */
[----:B--2---:R-:W-:Y:S05]  /*6d00*/  CALL.ABS.NOINC R2 ;  /* 0x0000000002007343 */ /* 0x004fea0003c00000 */
.L_x_117:
[----:B------:R-:W-:Y:S05]  /*6d10*/  BSYNC.RECONVERGENT B6 ;  /* 0x0000000000067941 */ /* 0x000fea0003800200 */
.L_x_116:
[----:B------:R-:W-:Y:S02]  /*6d20*/  ISETP.NE.U32.AND P0, PT, RZ, UR56, PT ;  /* 0x00000038ff007c0c */ /* 0x000fe4000bf05070 */
[C---:B------:R-:W-:Y:S02]  /*6d30*/  ISETP.NE.U32.AND P1, PT, R82.reuse, RZ, PT ;  /* 0x000000ff5200720c */ /* 0x040fe40003f25070 */
[----:B------:R-:W-:Y:S02]  /*6d40*/  ISETP.NE.U32.AND P4, PT, R82, RZ, PT ;  /* 0x000000ff5200720c */ /* 0x000fe40003f85070 */
[----:B------:R-:W-:Y:S02]  /*6d50*/  ISETP.NE.AND.EX P0, PT, RZ, UR57, PT, P0 ;  /* 0x00000039ff007c0c */ /* 0x000fe4000bf05300 */
[C---:B------:R-:W-:Y:S02]  /*6d60*/  ISETP.NE.AND.EX P1, PT, R83.reuse, RZ, PT, P1 ;  /* 0x000000ff5300720c */ /* 0x040fe40003f25310 */
[----:B------:R-:W-:Y:S02]  /*6d70*/  ISETP.NE.AND.EX P4, PT, R83, RZ, P0, P4 ;  /* 0x000000ff5300720c */ /* 0x000fe40000785340 */
[----:B------:R-:W-:Y:S02]  /*6d80*/  ISETP.NE.U32.AND P5, PT, R78, RZ, PT ;  /* 0x000000ff4e00720c */ /* 0x000fe40003fa5070 */
[----:B------:R-:W-:Y:S02]  /*6d90*/  ISETP.NE.U32.AND P3, PT, RZ, UR56, PT ;  /* 0x00000038ff007c0c */ /* 0x000fe4000bf65070 */
[----:B------:R-:W-:Y:S02]  /*6da0*/  PLOP3.LUT P2, PT, PT, PT, PT, 0x8, 0x80 ;  /* 0x000000000080781c */ /* 0x000fe40003f4e170 */
[----:B------:R-:W-:Y:S02]  /*6db0*/  ISETP.NE.AND.EX P5, PT, R79, RZ, PT, P5 ;  /* 0x000000ff4f00720c */ /* 0x000fe40003fa5350 */
[----:B------:R-:W-:Y:S03]  /*6dc0*/  ISETP.NE.AND.EX P3, PT, RZ, UR57, PT, P3 ;  /* 0x00000039ff007c0c */ /* 0x000fe6000bf65330 */
[----:B------:R-:W-:Y:S01]  /*6dd0*/  @!P4 PLOP3.LUT P2, PT, P1, PT, PT, 0x80, 0x8 ;  /* 0x000000000008c81c */ /* 0x000fe20000f4f070 */
[----:B------:R-:W-:Y:S01]  /*6de0*/  @!UPT UIADD3 URZ, UPT, UPT, URZ, URZ, URZ ;  /* 0x000000fffffff290 */ /* 0x000fe2000fffe0ff */
[----:B------:R-:W-:Y:S11]  /*6df0*/  @!P1 BRA `(.L_x_119) ;  /* 0x0000000000309947 */ /* 0x000ff60003800000 */
[----:B------:R-:W-:Y:S01]  /*6e00*/  ISETP.NE.U32.AND P0, PT, R80, RZ, PT ;  /* 0x000000ff5000720c */ /* 0x000fe20003f05070 */
[----:B------:R-:W1:Y:S01]  /*6e10*/  LDCU.64 UR4, c[0x0][0x358] ;  /* 0x00006b00ff0477ac */ /* 0x000e620008000a00 */
[----:B------:R-:W-:Y:S02]  /*6e20*/  IMAD.MOV.U32 R84, RZ, RZ, 0x1 ;  /* 0x00000001ff547424 */ /* 0x000fe400078e00ff */
[----:B------:R-:W-:Y:S11]  /*6e30*/  ISETP.NE.AND.EX P0, PT, R81, RZ, PT, P0 ;  /* 0x000000ff5100720c */ /* 0x000ff60003f05300 */
[----:B------:R-:W-:Y:S02]  /*6e40*/  @!UPT UIADD3 URZ, UPT, UPT, URZ, URZ, URZ ;  /* 0x000000fffffff290 */ /* 0x000fe4000fffe0ff */
[----:B------:R-:W3:Y:S01]  /*6e50*/  @P0 LDC.64 R2, c[0x0][0x888] ;  /* 0x00022200ff020b82 */ /* 0x000ee20000000a00 */
[----:B--2---:R-:W-:Y:S04]  /*6e60*/  @P0 IMAD R0, R82, UR36, RZ ;  /* 0x0000002452000c24 */ /* 0x004fe8000f8e02ff */
[----:B---3--:R-:W-:Y:S04]  /*6e70*/  @P0 IMAD.WIDE R2, R0, 0x4, R2 ;  /* 0x0000000400020825 */ /* 0x008fe800078e0202 */
[----:B------:R-:W-:Y:S01]  /*6e80*/  HFMA2 R0, -RZ, RZ, 0, 5.9604644775390625e-08 ;  /* 0x00000001ff007431 */ /* 0x000fe200000001ff */
[----:B-1---5:R1:W5:Y:S04]  /*6e90*/  @P0 LDG.E R41, desc[UR4][R2.64] ;  /* 0x0000000402290981 */ /* 0x022368000c1e1900 */
[----:B------:R-:W-:Y:S01]  /*6ea0*/  @!P0 PRMT R84, R0, 0x7610, R84 ;  /* 0x0000761000548816 */ /* 0x000fe20000000054 */
[----:B-1----:R-:W3:Y:S06]  /*6eb0*/  @!P0 LDC R41, c[0x0][0x880] ;  /* 0x00022000ff298b82 */ /* 0x002eec0000000800 */
.L_x_119:
[----:B------:R-:W-:Y:S05]  /*6ec0*/  @!P5 BRA `(.L_x_120) ;  /* 0x000000000024d947 */ /* 0x000fea0003800000 */
[----:B------:R-:W-:Y:S01]  /*6ed0*/  ISETP.NE.U32.AND P0, PT, R76, RZ, PT ;  /* 0x000000ff4c00720c */ /* 0x000fe20003f05070 */
[----:B------:R-:W1:Y:S03]  /*6ee0*/  LDCU.64 UR4, c[0x0][0x358] ;  /* 0x00006b00ff0477ac */ /* 0x000e660008000a00 */
[----:B------:R-:W-:Y:S11]  /*6ef0*/  ISETP.NE.AND.EX P0, PT, R77, RZ, PT, P0 ;  /* 0x000000ff4d00720c */ /* 0x000ff60003f05300 */
[----:B------:R-:W-:Y:S02]  /*6f00*/  @!UPT UIADD3 URZ, UPT, UPT, URZ, URZ, URZ ;  /* 0x000000fffffff290 */ /* 0x000fe4000fffe0ff */
[----:B------:R-:W4:Y:S01]  /*6f10*/  @P0 LDC.64 R2, c[0x0][0x8a8] ;  /* 0x00022a00ff020b82 */ /* 0x000f220000000a00 */
[----:B--2---:R-:W-:Y:S04]  /*6f20*/  @P0 IMAD R0, R78, UR36, RZ ;  /* 0x000000244e000c24 */ /* 0x004fe8000f8e02ff */
[----:B----4-:R-:W-:Y:S05]  /*6f30*/  @P0 IMAD.WIDE R2, R0, 0x4, R2 ;  /* 0x0000000400020825 */ /* 0x010fea00078e0202 */
[----:B-1---5:R1:W5:Y:S02]  /*6f40*/  @P0 LDG.E R38, desc[UR4][R2.64] ;  /* 0x0000000402260981 */ /* 0x022364000c1e1900 */
[----:B-1----:R-:W4:Y:S02]  /*6f50*/  @!P0 LDC R38, c[0x0][0x8a0] ;  /* 0x00022800ff268b82 */ /* 0x002f240000000800 */
.L_x_120:
[----:B---3-5:R-:W-:Y:S01]  /*6f60*/  FSETP.NEU.AND P0, PT, R41, RZ, PT ;  /* 0x000000ff2900720b */ /* 0x028fe20003f0d000 */
[----:B------:R-:W-:Y:S01]  /*6f70*/  BSSY B1, `(.L_x_121) ;  /* 0x0000038000017945 */ /* 0x000fe20003800000 */
[----:B------:R-:W-:Y:S01]  /*6f80*/  SEL R3, RZ, 0xffffffff, P3 ;  /* 0xffffffffff037807 */ /* 0x000fe20001800000 */
[----:B------:R-:W-:Y:S01]  /*6f90*/  IMAD.MOV.U32 R47, RZ, RZ, 0x1 ;  /* 0x00000001ff2f7424 */ /* 0x000fe200078e00ff */
[----:B------:R-:W-:Y:S01]  /*6fa0*/  @!P4 LOP3.LUT P3, RZ, R84, 0xff, RZ, 0xc0, !PT ;  /* 0x000000ff54ffc812 */ /* 0x000fe2000786c0ff */
[----:B------:R-:W-:Y:S01]  /*6fb0*/  IMAD R39, R36, 0x80, R37 ;  /* 0x0000008024277824 */ /* 0x000fe200078e0225 */
[----:B------:R-:W-:Y:S01]  /*6fc0*/  @!P4 SEL R2, RZ, 0xffffffff, P0 ;  /* 0xffffffffff02c807 */ /* 0x000fe20000000000 */
[----:B------:R-:W-:Y:S01]  /*6fd0*/  IMAD R91, R98, -0x10, R96 ;  /* 0xfffffff0625b7824 */ /* 0x000fe200078e0260 */
[----:B------:R-:W-:Y:S01]  /*6fe0*/  LOP3.LUT R94, R94, 0x1, RZ, 0x3c, !PT ;  /* 0x000000015e5e7812 */ /* 0x000fe200078e3cff */
[----:B------:R-:W-:Y:S01]  /*6ff0*/  IMAD.MOV.U32 R46, RZ, RZ, RZ ;  /* 0x000000ffff2e7224 */ /* 0x000fe200078e00ff */
[----:B------:R-:W-:Y:S02]  /*7000*/  @P2 SEL R2, R3, R2, !P3 ;  /* 0x0000000203022207 */ /* 0x000fe40005800000 */
[----:B------:R-:W-:Y:S02]  /*7010*/  CS2R R74, SRZ ;  /* 0x00000000004a7805 */ /* 0x000fe4000001ff00 */
[----:B------:R-:W-:Y:S02]  /*7020*/  LEA R101, R36, UR43, 0x3 ;  /* 0x0000002b24657c11 */ /* 0x000fe4000f8e18ff */
[----:B------:R-:W-:Y:S02]  /*7030*/  CS2R R72, SRZ ;  /* 0x0000000000487805 */ /* 0x000fe4000001ff00 */
[----:B------:R-:W-:Y:S02]  /*7040*/  @!P4 LOP3.LUT R2, R2, 0x1, RZ, 0xc0, !PT ;  /* 0x000000010202c812 */ /* 0x000fe400078ec0ff */
[----:B------:R-:W-:Y:S02]  /*7050*/  CS2R R66, SRZ ;  /* 0x0000000000427805 */ /* 0x000fe4000001ff00 */
[----:B--2---:R-:W-:Y:S02]  /*7060*/  SHF.L.U32 R0, R93, 0x1f, RZ ;  /* 0x0000001f5d007819 */ /* 0x004fe400000006ff */
[----:B------:R-:W-:Y:S02]  /*7070*/  CS2R R64, SRZ ;  /* 0x0000000000407805 */ /* 0x000fe4000001ff00 */
[----:B------:R-:W-:Y:S02]  /*7080*/  ISETP.NE.U32.OR P5, PT, R2, 0x1, P4 ;  /* 0x000000010200780c */ /* 0x000fe400027a5470 */
[----:B------:R-:W-:Y:S02]  /*7090*/  CS2R R58, SRZ ;  /* 0x00000000003a7805 */ /* 0x000fe4000001ff00 */
[----:B------:R-:W-:Y:S02]  /*70a0*/  LOP3.LUT P4, R89, R84, 0xff, RZ, 0xc0, !PT ;  /* 0x000000ff54597812 */ /* 0x000fe4000788c0ff */
[----:B------:R-:W-:Y:S02]  /*70b0*/  CS2R R56, SRZ ;  /* 0x0000000000387805 */ /* 0x000fe4000001ff00 */
[----:B------:R-:W-:Y:S02]  /*70c0*/  SEL R2, RZ, 0xffffffff, P0 ;  /* 0xffffffffff027807 */ /* 0x000fe40000000000 */
[----:B------:R-:W-:Y:S02]  /*70d0*/  CS2R R50, SRZ ;  /* 0x0000000000327805 */ /* 0x000fe4000001ff00 */
[----:B------:R-:W-:Y:S02]  /*70e0*/  P2R R100, PR, RZ, 0x20 ;  /* 0x00000020ff647803 */ /* 0x000fe40000000000 */
[----:B------:R-:W-:Y:S02]  /*70f0*/  CS2R R48, SRZ ;  /* 0x0000000000307805 */ /* 0x000fe4000001ff00 */
[----:B------:R-:W-:Y:S04]  /*7100*/  @P1 SEL R2, R3, R2, !P4 ;  /* 0x0000000203021207 */ /* 0x000fe80006000000 */
[----:B------:R-:W-:Y:S02]  /*7110*/  LOP3.LUT R2, R2, 0x1, RZ, 0xc0, !PT ;  /* 0x0000000102027812 */ /* 0x000fe400078ec0ff */
[----:B------:R-:W-:Y:S02]  /*7120*/  @P5 SHF.L.U32 R4, R94, 0x1f, RZ ;  /* 0x0000001f5e045819 */ /* 0x000fe400000006ff */
[----:B------:R-:W-:Y:S02]  /*7130*/  ISETP.NE.U32.AND P0, PT, R2, 0x1, PT ;  /* 0x000000010200780c */ /* 0x000fe40003f05070 */
[----:B------:R-:W1:Y:S02]  /*7140*/  @P5 SYNCS.PHASECHK.TRANS64.TRYWAIT P3, [UR43+0x100], R4 ;  /* 0x00010004ff0055a7 */ /* 0x000e64000806112b */
[----:B------:R-:W-:Y:S01]  /*7150*/  P2R R60, PR, RZ, 0x1 ;  /* 0x00000001ff3c7803 */ /* 0x000fe20000000000 */
[----:B------:R2:W3:Y:S01]  /*7160*/  SYNCS.PHASECHK.TRANS64.TRYWAIT P2, [R101+URZ+0x170], R0 ;  /* 0x00017000650075a7 */ /* 0x0004e200080411ff */
[----:B-1----:R-:W-:Y:S01]  /*7170*/  @P5 SEL R47, RZ, 0x1, !P3 ;  /* 0x00000001ff2f5807 */ /* 0x002fe20005800000 */
[----:B--2---:R-:W-:Y:S06]  /*7180*/  @!P5 BRA `(.L_x_122) ;  /* 0x000000000058d947 */ /* 0x004fec0003800000 */
[----:B------:R-:W-:Y:S01]  /*7190*/  IMAD.MOV.U32 R75, RZ, RZ, RZ ;  /* 0x000000ffff4b7224 */ /* 0x000fe200078e00ff */
[----:B------:R-:W-:Y:S01]  /*71a0*/  ISETP.NE.AND P0, PT, R47, RZ, PT ;  /* 0x000000ff2f00720c */ /* 0x000fe20003f05270 */
[----:B------:R-:W-:Y:S01]  /*71b0*/  BSSY B0, `(.L_x_123) ;  /* 0x000000c000007945 */ /* 0x000fe20003800000 */
[----:B------:R-:W-:Y:S02]  /*71c0*/  CS2R R50, SRZ ;  /* 0x0000000000327805 */ /* 0x000fe4000001ff00 */
[----:B------:R-:W-:Y:S02]  /*71d0*/  CS2R R48, SRZ ;  /* 0x0000000000307805 */ /* 0x000fe4000001ff00 */
[----:B------:R-:W-:Y:S02]  /*71e0*/  CS2R R58, SRZ ;  /* 0x00000000003a7805 */ /* 0x000fe4000001ff00 */
[----:B------:R-:W-:Y:S02]  /*71f0*/  CS2R R56, SRZ ;  /* 0x0000000000387805 */ /* 0x000fe4000001ff00 */
[----:B------:R-:W-:Y:S02]  /*7200*/  CS2R R66, SRZ ;  /* 0x0000000000427805 */ /* 0x000fe4000001ff00 */
[----:B------:R-:W-:Y:S02]  /*7210*/  CS2R R64, SRZ ;  /* 0x0000000000407805 */ /* 0x000fe4000001ff00 */
[----:B------:R-:W-:Y:S01]  /*7220*/  CS2R R72, SRZ ;  /* 0x0000000000487805 */ /* 0x000fe2000001ff00 */
[----:B------:R-:W-:Y:S06]  /*7230*/  @P0 BRA `(.L_x_124) ;  /* 0x00000000000c0947 */ /* 0x000fec0003800000 */
[----:B------:R-:W-:Y:S04]  /*7240*/  SHF.L.U32 R3, R94, 0x1f, RZ ;  /* 0x0000001f5e037819 */ /* 0x000fe800000006ff */
[----:B------:R-:W1:Y:S02]  /*7250*/  SYNCS.PHASECHK.TRANS64.TRYWAIT P0, [UR43+0x100], R3 ;  /* 0x00010003ff0075a7 */ /* 0x000e64000800112b */
[----:B-1----:R-:W-:Y:S05]  /*7260*/  @!P0 BRA `(.L_x_125) ;  /* 0x00000044002c8947 */ /* 0x002fea0003800000 */
.L_x_124:
[----:B------:R-:W-:Y:S05]  /*7270*/  BSYNC B0 ;  /* 0x0000000000007941 */ /* 0x000fea0003800000 */
.L_x_123:
[----:B------:R-:W-:Y:S01]  /*7280*/  ISETP.NE.AND P0, PT, R60, RZ, PT ;  /* 0x000000ff3c00720c */ /* 0x000fe20003f05270 */
[----:B------:R-:W-:Y:S11]  /*7290*/  HFMA2 R46, -RZ, RZ, 0, 5.9604644775390625e-08 ;  /* 0x00000001ff2e7431 */ /* 0x000ff600000001ff */
[----:B------:R-:W-:Y:S01]  /*72a0*/  @!UPT UIADD3 URZ, UPT, UPT, URZ, URZ, URZ ;  /* 0x000000fffffff290 */ /* 0x000fe2000fffe0ff */
[----:B------:R2:W1:Y:S04]  /*72b0*/  @P0 LDS.128 R48, [R97] ;  /* 0x0000000061300984 */ /* 0x0004680000000c00 */
[----:B------:R2:W1:Y:S04]  /*72c0*/  @P0 LDS.128 R56, [R96+0x10] ;  /* 0x0000100060380984 */ /* 0x0004680000000c00 */
[----:B------:R2:W1:Y:S04]  /*72d0*/  @P0 LDS.128 R64, [R95+0x20] ;  /* 0x000020005f400984 */ /* 0x0004680000000c00 */
[----:B------:R2:W1:Y:S02]  /*72e0*/  @P0 LDS.128 R72, [R91+0x30] ;  /* 0x000030005b480984 */ /* 0x0004640000000c00 */
.L_x_122:
[----:B------:R-:W-:Y:S05]  /*72f0*/  BSYNC B1 ;  /* 0x0000000000017941 */ /* 0x000fea0003800000 */
.L_x_121:
[----:B-1----:R-:W-:Y:S04]  /*7300*/  SHF.R.U32.HI R2, RZ, 0x15, R39 ;  /* 0x00000015ff027819 */ /* 0x002fe80000011627 */
[----:B------:R-:W-:Y:S01]  /*7310*/  LOP3.LUT P0, RZ, R2, 0x3, R85, 0x48, !PT ;  /* 0x0000000302ff7812 */ /* 0x000fe20007804855 */
[----:B------:R-:W-:Y:S01]  /*7320*/  @!UPT UIADD3 URZ, UPT, UPT, URZ, URZ, URZ ;  /* 0x000000fffffff290 */ /* 0x000fe2000fffe0ff */
[----:B---3--:R-:W-:Y:S11]  /*7330*/  @P2 BRA `(.L_x_126) ;  /* 0x0000000000082947 */ /* 0x008ff60003800000 */
[----:B------:R-:W1:Y:S02]  /*7340*/  SYNCS.PHASECHK.TRANS64.TRYWAIT P1, [R101+URZ+0x170], R0 ;  /* 0x00017000650075a7 */ /* 0x000e6400080211ff */
[----:B-1----:R-:W-:Y:S05]  /*7350*/  @!P1 BRA `(.L_x_127) ;  /* 0x0000004400089947 */ /* 0x002fea0003800000 */
.L_x_126:
[----:B------:R-:W-:Y:S05]  /*7360*/  @!P0 BRA `(.L_x_128) ;  /* 0x0000000000408947 */ /* 0x000fea0003800000 */
[----:B------:R-:W3:Y:S01]  /*7370*/  LDCU.64 UR8, c[0x4][0x70] ;  /* 0x01000e00ff0877ac */ /* 0x000ee20008000a00 */
[----:B------:R-:W-:Y:S01]  /*7380*/  MOV R3, 0x0 ;  /* 0x0000000000037802 */ /* 0x000fe20000000f00 */
[----:B------:R-:W-:Y:S02]  /*7390*/  HFMA2 R12, -RZ, RZ, 0, 5.9604644775390625e-08 ;  /* 0x00000001ff0c7431 */ /* 0x000fe400000001ff */
[----:B------:R-:W-:Y:S02]  /*73a0*/  IMAD.MOV.U32 R8, RZ, RZ, 0x192 ;  /* 0x00000192ff087424 */ /* 0x000fe400078e00ff */
[----:B------:R-:W-:Y:S01]  /*73b0*/  IMAD.MOV.U32 R13, RZ, RZ, RZ ;  /* 0x000000ffff0d7224 */ /* 0x000fe200078e00ff */
[----:B------:R-:W5:Y:S01]  /*73c0*/  LDCU.64 UR6, c[0x4][0x78] ;  /* 0x01000f00ff0677ac */ /* 0x000f620008000a00 */
[----:B------:R-:W1:Y:S01]  /*73d0*/  LDC.64 R2, c[0x4][R3] ;  /* 0x0100000003027b82 */ /* 0x000e620000000a00 */
[----:B------:R-:W2:Y:S01]  /*73e0*/  LDCU.64 UR4, c[0x4][0x10] ;  /* 0x01000200ff0477ac */ /* 0x000ea20008000a00 */
[----:B---3--:R-:W-:Y:S01]  /*73f0*/  MOV R5, UR9 ;  /* 0x0000000900057c02 */ /* 0x008fe20008000f00 */
[----:B------:R-:W-:Y:S01]  /*7400*/  IMAD.U32 R4, RZ, RZ, UR8 ;  /* 0x00000008ff047e24 */ /* 0x000fe2000f8e00ff */
[----:B-----5:R-:W-:Y:S01]  /*7410*/  MOV R7, UR7 ;  /* 0x0000000700077c02 */ /* 0x020fe20008000f00 */
[----:B------:R-:W-:Y:S01]  /*7420*/  IMAD.U32 R6, RZ, RZ, UR6 ;  /* 0x00000006ff067e24 */ /* 0x000fe2000f8e00ff */
[----:B--2---:R-:W-:Y:S01]  /*7430*/  MOV R11, UR5 ;  /* 0x00000005000b7c02 */ /* 0x004fe20008000f00 */
[----:B------:R-:W-:Y:S02]  /*7440*/  IMAD.U32 R10, RZ, RZ, UR4 ;  /* 0x00000004ff0a7e24 */ /* 0x000fe4000f8e00ff */
[----:B------:R-:W-:Y:S07]  /*7450*/  LEPC R20, `(.L_x_128) ;  /* 0x000000001014794e */ /* 0x000fee0000000000 */
[----:B-1--4-:R-:W-:Y:S05]  /*7460*/  CALL.ABS.NOINC R2 ;  /* 0x0000000002007343 */ /* 0x012fea0003c00000 */
.L_x_128:
[----:B------:R-:W-:Y:S05]  /*7470*/  WARPSYNC.ALL ;  /* 0x0000000000007948 */ /* 0x000fea0003800000 */
[----:B------:R-:W-:Y:S01]  /*7480*/  R2UR UR4, R39 ;  /* 0x00000000270472ca */ /* 0x000fe200000e0000 */
[--C-:B------:R-:W-:Y:S01]  /*7490*/  HADD2.F32 R40, -RZ, R48.reuse.H0_H0 ;  /* 0x20000030ff287230 */ /* 0x100fe20000004100 */
[----:B------:R-:W-:Y:S01]  /*74a0*/  ISETP.NE.AND P0, PT, R99, RZ, PT ;  /* 0x000000ff6300720c */ /* 0x000fe20003f05270 */
[----:B------:R-:W-:Y:S01]  /*74b0*/  HADD2.F32 R43, -RZ, R48.H1_H1 ;  /* 0x30000030ff2b7230 */ /* 0x000fe20000004100 */
[----:B------:R-:W-:Y:S01]  /*74c0*/  BSSY.RECONVERGENT B0, `(.L_x_129) ;  /* 0x000008a000007945 */ /* 0x000fe20003800200 */
[----:B------:R-:W-:Y:S02]  /*74d0*/  HADD2.F32 R42, -RZ, R49.H0_H0 ;  /* 0x20000031ff2a7230 */ /* 0x000fe40000004100 */
[----:B------:R-:W-:Y:S02]  /*74e0*/  HADD2.F32 R45, -RZ, R51.H0_H0 ;  /* 0x20000033ff2d7230 */ /* 0x000fe40000004100 */
[----:B------:R-:W-:Y:S04]  /*74f0*/  HADD2.F32 R44, -RZ, R75.H1_H1 ;  /* 0x3000004bff2c7230 */ /* 0x000fe80000004100 */
[----:B------:R-:W1:Y:S02]  /*7500*/  LDTM.x32 R4, tmem[UR4] ;  /* 0x00000004000479ee */ /* 0x000e6400082c0000 */
[C---:B-1--4-:R-:W-:Y:S01]  /*7510*/  FMUL R0, R38.reuse, R4 ;  /* 0x0000000426007220 */ /* 0x052fe20000400000 */
[C---:B------:R-:W-:Y:S01]  /*7520*/  FMUL R2, R38.reuse, R5 ;  /* 0x0000000526027220 */ /* 0x040fe20000400000 */
[C---:B------:R-:W-:Y:S01]  /*7530*/  FMUL R3, R38.reuse, R6 ;  /* 0x0000000626037220 */ /* 0x040fe20000400000 */
[C---:B------:R-:W-:Y:S01]  /*7540*/  FMUL R7, R38.reuse, R7 ;  /* 0x0000000726077220 */ /* 0x040fe20000400000 */
[C---:B------:R-:W-:Y:S01]  /*7550*/  FFMA R0, R41.reuse, R40, R0 ;  /* 0x0000002829007223 */ /* 0x040fe20000000000 */
[----:B------:R-:W-:Y:S02]  /*7560*/  HADD2.F32 R40, -RZ, R49.H1_H1 ;  /* 0x30000031ff287230 */ /* 0x000fe40000004100 */
[C---:B------:R-:W-:Y:S01]  /*7570*/  FFMA R2, R41.reuse, R43, R2 ;  /* 0x0000002b29027223 */ /* 0x040fe20000000002 */
[C---:B------:R-:W-:Y:S01]  /*7580*/  FFMA R3, R41.reuse, R42, R3 ;  /* 0x0000002a29037223 */ /* 0x040fe20000000003 */
[--C-:B------:R-:W-:Y:S02]  /*7590*/  HADD2.F32 R43, -RZ, R50.reuse.H0_H0 ;  /* 0x20000032ff2b7230 */ /* 0x100fe40000004100 */
[----:B------:R-:W-:Y:S01]  /*75a0*/  FMUL R4, R38, R8 ;  /* 0x0000000826047220 */ /* 0x000fe20000400000 */
[----:B------:R-:W-:Y:S01]  /*75b0*/  HADD2.F32 R42, -RZ, R50.H1_H1 ;  /* 0x30000032ff2a7230 */ /* 0x000fe20000004100 */
[----:B------:R-:W-:Y:S01]  /*75c0*/  F2FP.F16.F32.PACK_AB R52, R2, R0 ;  /* 0x000000000234723e */ /* 0x000fe200000000ff */
[C---:B------:R-:W-:Y:S01]  /*75d0*/  FFMA R7, R41.reuse, R40, R7 ;  /* 0x0000002829077223 */ /* 0x040fe20000000007 */
[----:B------:R-:W-:Y:S01]  /*75e0*/  FFMA R4, R41, R43, R4 ;  /* 0x0000002b29047223 */ /* 0x000fe20000000004 */
[C---:B------:R-:W-:Y:S01]  /*75f0*/  FMUL R5, R38.reuse, R9 ;  /* 0x0000000926057220 */ /* 0x040fe20000400000 */
[C---:B------:R-:W-:Y:S01]  /*7600*/  FMUL R6, R38.reuse, R10 ;  /* 0x0000000a26067220 */ /* 0x040fe20000400000 */
[----:B------:R-:W-:Y:S01]  /*7610*/  HADD2.F32 R40, -RZ, R51.H1_H1 ;  /* 0x30000033ff287230 */ /* 0x000fe20000004100 */
[----:B------:R-:W-:Y:S01]  /*7620*/  F2FP.F16.F32.PACK_AB R53, R7, R3 ;  /* 0x000000030735723e */ /* 0x000fe200000000ff */
[C---:B------:R-:W-:Y:S01]  /*7630*/  FFMA R5, R41.reuse, R42, R5 ;  /* 0x0000002a29057223 */ /* 0x040fe20000000005 */
[----:B------:R-:W-:Y:S01]  /*7640*/  FFMA R6, R41, R45, R6 ;  /* 0x0000002d29067223 */ /* 0x000fe20000000006 */
[C---:B------:R-:W-:Y:S01]  /*7650*/  FMUL R11, R38.reuse, R11 ;  /* 0x0000000b260b7220 */ /* 0x040fe20000400000 */
[--C-:B------:R-:W-:Y:S02]  /*7660*/  HADD2.F32 R43, -RZ, R56.reuse.H0_H0 ;  /* 0x20000038ff2b7230 */ /* 0x100fe40000004100 */
[C---:B------:R-:W-:Y:S01]  /*7670*/  FMUL R8, R38.reuse, R12 ;  /* 0x0000000c26087220 */ /* 0x040fe20000400000 */
[----:B------:R-:W-:Y:S01]  /*7680*/  F2FP.F16.F32.PACK_AB R54, R5, R4 ;  /* 0x000000040536723e */ /* 0x000fe200000000ff */
[C---:B------:R-:W-:Y:S01]  /*7690*/  FFMA R11, R41.reuse, R40, R11 ;  /* 0x00000028290b7223 */ /* 0x040fe2000000000b */
[----:B------:R-:W-:Y:S02]  /*76a0*/  HADD2.F32 R40, -RZ, R56.H1_H1 ;  /* 0x30000038ff287230 */ /* 0x000fe40000004100 */
[----:B------:R-:W-:Y:S01]  /*76b0*/  FFMA R8, R41, R43, R8 ;  /* 0x0000002b29087223 */ /* 0x000fe20000000008 */
[C---:B------:R-:W-:Y:S01]  /*76c0*/  FMUL R9, R38.reuse, R13 ;  /* 0x0000000d26097220 */ /* 0x040fe20000400000 */
[--C-:B------:R-:W-:Y:S01]  /*76d0*/  HADD2.F32 R45, -RZ, R57.reuse.H0_H0 ;  /* 0x20000039ff2d7230 */ /* 0x100fe20000004100 */
[----:B------:R-:W-:Y:S01]  /*76e0*/  F2FP.F16.F32.PACK_AB R55, R11, R6 ;  /* 0x000000060b37723e */ /* 0x000fe200000000ff */
[C---:B------:R-:W-:Y:S01]  /*76f0*/  FMUL R10, R38.reuse, R14 ;  /* 0x0000000e260a7220 */ /* 0x040fe20000400000 */
[----:B------:R-:W-:Y:S02]  /*7700*/  HADD2.F32 R42, -RZ, R57.H1_H1 ;  /* 0x30000039ff2a7230 */ /* 0x000fe40000004100 */
[C---:B------:R-:W-:Y:S01]  /*7710*/  FFMA R9, R41.reuse, R40, R9 ;  /* 0x0000002829097223 */ /* 0x040fe20000000009 */
[C---:B------:R-:W-:Y:S01]  /*7720*/  FMUL R15, R38.reuse, R15 ;  /* 0x0000000f260f7220 */ /* 0x040fe20000400000 */
[----:B------:R1:W-:Y:S01]  /*7730*/  STS.128 [R97], R52 ;  /* 0x0000003461007388 */ /* 0x0003e20000000c00 */
[----:B------:R-:W-:Y:S01]  /*7740*/  FFMA R10, R41, R45, R10 ;  /* 0x0000002d290a7223 */ /* 0x000fe2000000000a */
[--C-:B------:R-:W-:Y:S01]  /*7750*/  HADD2.F32 R40, -RZ, R58.reuse.H0_H0 ;  /* 0x2000003aff287230 */ /* 0x100fe20000004100 */
[----:B------:R-:W-:Y:S01]  /*7760*/  F2FP.F16.F32.PACK_AB R68, R9, R8 ;  /* 0x000000080944723e */ /* 0x000fe200000000ff */
[----:B------:R-:W-:Y:S01]  /*7770*/  FFMA R15, R41, R42, R15 ;  /* 0x0000002a290f7223 */ /* 0x000fe2000000000f */
[C---:B------:R-:W-:Y:S01]  /*7780*/  FMUL R12, R38.reuse, R16 ;  /* 0x00000010260c7220 */ /* 0x040fe20000400000 */
[----:B------:R-:W-:Y:S02]  /*7790*/  HADD2.F32 R42, -RZ, R58.H1_H1 ;  /* 0x3000003aff2a7230 */ /* 0x000fe40000004100 */
[C---:B------:R-:W-:Y:S01]  /*77a0*/  FMUL R13, R38.reuse, R17 ;  /* 0x00000011260d7220 */ /* 0x040fe20000400000 */
[--C-:B------:R-:W-:Y:S01]  /*77b0*/  HADD2.F32 R43, -RZ, R59.reuse.H0_H0 ;  /* 0x2000003bff2b7230 */ /* 0x100fe20000004100 */
[----:B------:R-:W-:Y:S01]  /*77c0*/  F2FP.F16.F32.PACK_AB R69, R15, R10 ;  /* 0x0000000a0f45723e */ /* 0x000fe200000000ff */
[C---:B------:R-:W-:Y:S01]  /*77d0*/  FFMA R12, R41.reuse, R40, R12 ;  /* 0x00000028290c7223 */ /* 0x040fe2000000000c */
[C---:B------:R-:W-:Y:S01]  /*77e0*/  FFMA R13, R41.reuse, R42, R13 ;  /* 0x0000002a290d7223 */ /* 0x040fe2000000000d */
[C---:B------:R-:W-:Y:S01]  /*77f0*/  FMUL R14, R38.reuse, R18 ;  /* 0x00000012260e7220 */ /* 0x040fe20000400000 */
[----:B------:R-:W-:Y:S02]  /*7800*/  HADD2.F32 R40, -RZ, R59.H1_H1 ;  /* 0x3000003bff287230 */ /* 0x000fe40000004100 */
[C---:B------:R-:W-:Y:S01]  /*7810*/  FMUL R19, R38.reuse, R19 ;  /* 0x0000001326137220 */ /* 0x040fe20000400000 */
[C---:B------:R-:W-:Y:S01]  /*7820*/  FMUL R16, R38.reuse, R20 ;  /* 0x0000001426107220 */ /* 0x040fe20000400000 */
[C---:B------:R-:W-:Y:S01]  /*7830*/  FFMA R14, R41.reuse, R43, R14 ;  /* 0x0000002b290e7223 */ /* 0x040fe2000000000e */
[--C-:B------:R-:W-:Y:S02]  /*7840*/  HADD2.F32 R43, -RZ, R64.reuse.H0_H0 ;  /* 0x20000040ff2b7230 */ /* 0x100fe40000004100 */
[C---:B------:R-:W-:Y:S01]  /*7850*/  FFMA R19, R41.reuse, R40, R19 ;  /* 0x0000002829137223 */ /* 0x040fe20000000013 */
[----:B------:R-:W-:Y:S02]  /*7860*/  HADD2.F32 R42, -RZ, R64.H1_H1 ;  /* 0x30000040ff2a7230 */ /* 0x000fe40000004100 */
[C---:B------:R-:W-:Y:S01]  /*7870*/  FMUL R17, R38.reuse, R21 ;  /* 0x0000001526117220 */ /* 0x040fe20000400000 */
[--C-:B------:R-:W-:Y:S02]  /*7880*/  HADD2.F32 R45, -RZ, R65.reuse.H0_H0 ;  /* 0x20000041ff2d7230 */ /* 0x100fe40000004100 */
[C---:B------:R-:W-:Y:S01]  /*7890*/  FMUL R18, R38.reuse, R22 ;  /* 0x0000001626127220 */ /* 0x040fe20000400000 */
[----:B------:R-:W-:Y:S02]  /*78a0*/  HADD2.F32 R40, -RZ, R65.H1_H1 ;  /* 0x30000041ff287230 */ /* 0x000fe40000004100 */
[C---:B------:R-:W-:Y:S01]  /*78b0*/  FMUL R23, R38.reuse, R23 ;  /* 0x0000001726177220 */ /* 0x040fe20000400000 */
[C---:B------:R-:W-:Y:S01]  /*78c0*/  FFMA R16, R41.reuse, R43, R16 ;  /* 0x0000002b29107223 */ /* 0x040fe20000000010 */
[C---:B------:R-:W-:Y:S01]  /*78d0*/  FFMA R17, R41.reuse, R42, R17 ;  /* 0x0000002a29117223 */ /* 0x040fe20000000011 */
[C---:B------:R-:W-:Y:S01]  /*78e0*/  FFMA R18, R41.reuse, R45, R18 ;  /* 0x0000002d29127223 */ /* 0x040fe20000000012 */
[C---:B------:R-:W-:Y:S01]  /*78f0*/  FFMA R23, R41.reuse, R40, R23 ;  /* 0x0000002829177223 */ /* 0x040fe20000000017 */
[--C-:B------:R-:W-:Y:S02]  /*7900*/  HADD2.F32 R43, -RZ, R66.reuse.H0_H0 ;  /* 0x20000042ff2b7230 */ /* 0x100fe40000004100 */
[C---:B------:R-:W-:Y:S01]  /*7910*/  FMUL R20, R38.reuse, R24 ;  /* 0x0000001826147220 */ /* 0x040fe20000400000 */
        /* <DEDUP_REMOVED lines=9> */
[----:B------:R-:W-:Y:S01]  /*79b0*/  FFMA R27, R41, R42, R27 ;  /* 0x0000002a291b7223 */ /* 0x000fe2000000001b */
[--C-:B------:R-:W-:Y:S02]  /*79c0*/  HADD2.F32 R40, -RZ, R72.reuse.H0_H0 ;  /* 0x20000048ff287230 */ /* 0x100fe40000004100 */
[C---:B------:R-:W-:Y:S01]  /*79d0*/  FMUL R24, R38.reuse, R28 ;  /* 0x0000001c26187220 */ /* 0x040fe20000400000 */
[----:B------:R-:W-:Y:S02]  /*79e0*/  HADD2.F32 R42, -RZ, R72.H1_H1 ;  /* 0x30000048ff2a7230 */ /* 0x000fe40000004100 */
[C---:B------:R-:W-:Y:S01]  /*79f0*/  FMUL R25, R38.reuse, R29 ;  /* 0x0000001d26197220 */ /* 0x040fe20000400000 */
[--C-:B------:R-:W-:Y:S02]  /*7a00*/  HADD2.F32 R43, -RZ, R73.reuse.H0_H0 ;  /* 0x20000049ff2b7230 */ /* 0x100fe40000004100 */
[C---:B------:R-:W-:Y:S01]  /*7a10*/  FMUL R26, R38.reuse, R30 ;  /* 0x0000001e261a7220 */ /* 0x040fe20000400000 */
[----:B------:R-:W-:Y:S01]  /*7a20*/  F2FP.F16.F32.PACK_AB R70, R13, R12 ;  /* 0x0000000c0d46723e */ /* 0x000fe200000000ff */
[----:B------:R-:W-:Y:S01]  /*7a30*/  FFMA R24, R41, R40, R24 ;  /* 0x0000002829187223 */ /* 0x000fe20000000018 */
[----:B------:R-:W-:Y:S01]  /*7a40*/  F2FP.F16.F32.PACK_AB R71, R19, R14 ;  /* 0x0000000e1347723e */ /* 0x000fe200000000ff */
[C---:B------:R-:W-:Y:S01]  /*7a50*/  FFMA R25, R41.reuse, R42, R25 ;  /* 0x0000002a29197223 */ /* 0x040fe20000000019 */
[C---:B------:R-:W-:Y:S01]  /*7a60*/  FFMA R26, R41.reuse, R43, R26 ;  /* 0x0000002b291a7223 */ /* 0x040fe2000000001a */
[----:B------:R-:W-:Y:S02]  /*7a70*/  HADD2.F32 R40, -RZ, R73.H1_H1 ;  /* 0x30000049ff287230 */ /* 0x000fe40000004100 */
[C---:B------:R-:W-:Y:S01]  /*7a80*/  FMUL R31, R38.reuse, R31 ;  /* 0x0000001f261f7220 */ /* 0x040fe20000400000 */
[----:B------:R1:W-:Y:S01]  /*7a90*/  STS.128 [R96+0x10], R68 ;  /* 0x0000104460007388 */ /* 0x0003e20000000c00 */
[--C-:B------:R-:W-:Y:S02]  /*7aa0*/  HADD2.F32 R43, -RZ, R74.reuse.H0_H0 ;  /* 0x2000004aff2b7230 */ /* 0x100fe40000004100 */
[C---:B------:R-:W-:Y:S01]  /*7ab0*/  FMUL R28, R38.reuse, R32 ;  /* 0x00000020261c7220 */ /* 0x040fe20000400000 */
[----:B------:R-:W-:Y:S02]  /*7ac0*/  HADD2.F32 R42, -RZ, R74.H1_H1 ;  /* 0x3000004aff2a7230 */ /* 0x000fe40000004100 */
[C---:B------:R-:W-:Y:S01]  /*7ad0*/  FMUL R29, R38.reuse, R33 ;  /* 0x00000021261d7220 */ /* 0x040fe20000400000 */
[----:B------:R-:W-:Y:S02]  /*7ae0*/  HADD2.F32 R45, -RZ, R75.H0_H0 ;  /* 0x2000004bff2d7230 */ /* 0x000fe40000004100 */
[C---:B------:R-:W-:Y:S01]  /*7af0*/  FMUL R30, R38.reuse, R34 ;  /* 0x00000022261e7220 */ /* 0x040fe20000400000 */
[----:B------:R-:W-:Y:S01]  /*7b00*/  FFMA R31, R41, R40, R31 ;  /* 0x00000028291f7223 */ /* 0x000fe2000000001f */
[----:B------:R-:W-:Y:S01]  /*7b10*/  FMUL R35, R38, R35 ;  /* 0x0000002326237220 */ /* 0x000fe20000400000 */
[----:B------:R-:W-:Y:S01]  /*7b20*/  F2FP.F16.F32.PACK_AB R104, R17, R16 ;  /* 0x000000101168723e */ /* 0x000fe200000000ff */
[----:B------:R-:W-:Y:S01]  /*7b30*/  FFMA R28, R41, R43, R28 ;  /* 0x0000002b291c7223 */ /* 0x000fe2000000001c */
[----:B------:R-:W-:Y:S01]  /*7b40*/  F2FP.F16.F32.PACK_AB R105, R23, R18 ;  /* 0x000000121769723e */ /* 0x000fe200000000ff */
[----:B------:R-:W-:Y:S01]  /*7b50*/  FFMA R29, R41, R42, R29 ;  /* 0x0000002a291d7223 */ /* 0x000fe2000000001d */
[----:B------:R-:W-:Y:S01]  /*7b60*/  F2FP.F16.F32.PACK_AB R106, R21, R20 ;  /* 0x00000014156a723e */ /* 0x000fe200000000ff */
[----:B------:R-:W-:Y:S01]  /*7b70*/  FFMA R30, R41, R45, R30 ;  /* 0x0000002d291e7223 */ /* 0x000fe2000000001e */
[----:B------:R-:W-:Y:S01]  /*7b80*/  F2FP.F16.F32.PACK_AB R107, R27, R22 ;  /* 0x000000161b6b723e */ /* 0x000fe200000000ff */
[----:B------:R-:W-:Y:S01]  /*7b90*/  FFMA R35, R41, R44, R35 ;  /* 0x0000002c29237223 */ /* 0x000fe20000000023 */
[----:B------:R-:W-:Y:S02]  /*7ba0*/  F2FP.F16.F32.PACK_AB R108, R25, R24 ;  /* 0x00000018196c723e */ /* 0x000fe400000000ff */
[----:B------:R-:W-:Y:S01]  /*7bb0*/  F2FP.F16.F32.PACK_AB R109, R31, R26 ;  /* 0x0000001a1f6d723e */ /* 0x000fe200000000ff */
[----:B------:R1:W-:Y:S01]  /*7bc0*/  STS.128 [R95+0x20], R104 ;  /* 0x000020685f007388 */ /* 0x0003e20000000c00 */
[----:B------:R-:W-:Y:S02]  /*7bd0*/  F2FP.F16.F32.PACK_AB R110, R29, R28 ;  /* 0x0000001c1d6e723e */ /* 0x000fe400000000ff */
[----:B------:R-:W-:Y:S05]  /*7be0*/  F2FP.F16.F32.PACK_AB R111, R35, R30 ;  /* 0x0000001e236f723e */ /* 0x000fea00000000ff */
[----:B------:R1:W-:Y:S01]  /*7bf0*/  STS.128 [R91+0x30], R108 ;  /* 0x0000306c5b007388 */ /* 0x0003e20000000c00 */
[----:B------:R-:W-:Y:S01]  /*7c00*/  @!PT LDS RZ, [RZ] ;  /* 0x00000000fffff984 */ /* 0x000fe20000000800 */
[----:B------:R-:W-:Y:S01]  /*7c10*/  @!PT LDS RZ, [RZ] ;  /* 0x00000000fffff984 */ /* 0x000fe20000000800 */
[----:B------:R-:W-:Y:S01]  /*7c20*/  @!PT LDS RZ, [RZ] ;  /* 0x00000000fffff984 */ /* 0x000fe20000000800 */
[----:B------:R-:W-:Y:S01]  /*7c30*/  @!PT LDS RZ, [RZ] ;  /* 0x00000000fffff984 */ /* 0x000fe20000000800 */
[----:B------:R3:W-:Y:S07]  /*7c40*/  MEMBAR.ALL.CTA ;  /* 0x0000000000007992 */ /* 0x0007ee0000008000 */
[----:B---3--:R-:W3:Y:S02]  /*7c50*/  FENCE.VIEW.ASYNC.S ;  /* 0x00000000000073c6 */ /* 0x008ee40000000000 */
[----:B---3--:R-:W-:Y:S06]  /*7c60*/  BAR.SYNC.DEFER_BLOCKING 0x1, 0x80 ;  /* 0x0042000000007b1d */ /* 0x008fec0000010000 */
[----:B------:R-:W-:Y:S05]  /*7c70*/  @P0 BRA `(.L_x_130) ;  /* 0x0000000000380947 */ /* 0x000fea0003800000 */
[----:B------:R-:W-:Y:S01]  /*7c80*/  UIADD3 UR4, UPT, UPT, UR43, 0x400, URZ ;  /* 0x000004002b047890 */ /* 0x000fe2000fffe0ff */
[----:B------:R-:W-:Y:S01]  /*7c90*/  UMOV UR51, UR36 ;  /* 0x0000002400337c82 */ /* 0x000fe20008000000 */
[----:B------:R-:W-:Y:S02]  /*7ca0*/  UIADD3 UR9, UPT, UPT, UR49, 0x80, URZ ;  /* 0x0000008031097890 */ /* 0x000fe4000fffe0ff */
[----:B------:R-:W-:Y:S02]  /*7cb0*/  UIADD3 UR8, UPT, UPT, UR43, 0x1400, URZ ;  /* 0x000014002b087890 */ /* 0x000fe4000fffe0ff */
[----:B------:R-:W-:Y:S01]  /*7cc0*/  MOV R88, UR4 ;  /* 0x0000000400587c02 */ /* 0x000fe20008000f00 */
[----:B------:R-:W-:Y:S01]  /*7cd0*/  UIADD3 UR4, UP0, UPT, UR62, 0x680, URZ ;  /* 0x000006803e047890 */ /* 0x000fe2000ff1e0ff */
[----:B------:R-:W-:Y:S02]  /*7ce0*/  UMOV UR10, UR50 ;  /* 0x00000032000a7c82 */ /* 0x000fe40008000000 */
[----:B------:R-:W-:Y:S01]  /*7cf0*/  R2UR UR48, R88 ;  /* 0x00000000583072ca */ /* 0x000fe200000e0000 */
[----:B------:R-:W-:Y:S01]  /*7d00*/  UIADD3.X UR5, UPT, UPT, URZ, UR63, URZ, UP0, !UPT ;  /* 0x0000003fff057290 */ /* 0x000fe200087fe4ff */
[----:B------:R-:W-:Y:S11]  /*7d10*/  UMOV UR11, UR36 ;  /* 0x00000024000b7c82 */ /* 0x000ff60008000000 */
[----:B------:R3:W-:Y:S01]  /*7d20*/  UTMASTG.3D [UR48], [UR4] ;  /* 0x00000030040073b5 */ /* 0x0007e20008010000 */
[----:B------:R3:W-:Y:S01]  /*7d30*/  UTMASTG.3D [UR8], [UR4] ;  /* 0x00000008040073b5 */ /* 0x0007e20008010000 */
[----:B------:R0:W-:Y:S01]  /*7d40*/  UTMACMDFLUSH ;  /* 0x00000000000079b7 */ /* 0x0001e20000000000 */
[----:B---3--:R-:W-:Y:S04]  /*7d50*/  DEPBAR.LE SB0, 0x1 ;  /* 0x000080400000791a */ /* 0x008fe80000000000 */
.L_x_130:
[----:B------:R-:W-:Y:S05]  /*7d60*/  BSYNC.RECONVERGENT B0 ;  /* 0x0000000000007941 */ /* 0x000fea0003800200 */
.L_x_129:
[----:B------:R-:W-:Y:S01]  /*7d70*/  BAR.SYNC.DEFER_BLOCKING 0x1, 0x80 ;  /* 0x0042000000007b1d */ /* 0x000fe20000010000 */
[----:B------:R-:W-:Y:S01]  /*7d80*/  ISETP.NE.AND P1, PT, R100, RZ, PT ;  /* 0x000000ff6400720c */ /* 0x000fe20003f25270 */
[----:B------:R-:W-:Y:S01]  /*7d90*/  UISETP.NE.AND UP0, UPT, UR47, URZ, UPT ;  /* 0x000000ff2f00728c */ /* 0x000fe2000bf05270 */
[----:B------:R-:W-:Y:S11]  /*7da0*/  LEA R3, R46, UR43, 0x3 ;  /* 0x0000002b2e037c11 */ /* 0x000ff6000f8e18ff */
[----:B------:R-:W-:Y:S01]  /*7db0*/  @P1 SHF.L.U32 R4, R94, 0x1f, RZ ;  /* 0x0000001f5e041819 */ /* 0x000fe200000006ff */
[----:B------:R-:W-:Y:S06]  /*7dc0*/  BRA.U !UP0, `(.L_x_131) ;  /* 0x0000000108247547 */ /* 0x000fec000b800000 */
[----:B------:R-:W3:Y:S01]  /*7dd0*/  S2R R0, SR_CgaCtaId ;  /* 0x0000000000007919 */ /* 0x000ee20000008800 */
[----:B------:R-:W-:Y:S01]  /*7de0*/  IMAD.U32 R2, RZ, RZ, UR46 ;  /* 0x0000002eff027e24 */ /* 0x000fe2000f8e00ff */
[----:B------:R-:W-:Y:S04]  /*7df0*/  UIADD3 UR4, UPT, UPT, UR46, 0x1, URZ ;  /* 0x000000012e047890 */ /* 0x000fe8000fffe0ff */
[----:B------:R-:W-:Y:S01]  /*7e00*/  @P1 LEA R2, R2, UR43, 0x3 ;  /* 0x0000002b02021c11 */ /* 0x000fe2000f8e18ff */
[----:B------:R-:W-:Y:S04]  /*7e10*/  UISETP.NE.AND UP0, UPT, UR4, 0x4, UPT ;  /* 0x000000040400788c */ /* 0x000fe8000bf05270 */
[----:B------:R-:W-:Y:S01]  /*7e20*/  @P1 VIADD R5, R2, 0x120 ;  /* 0x0000012002051836 */ /* 0x000fe20000000000 */
[----:B------:R-:W-:Y:S04]  /*7e30*/  USEL UR46, UR4, URZ, UP0 ;  /* 0x000000ff042e7287 */ /* 0x000fe80008000000 */
[----:B---3--:R-:W-:Y:S04]  /*7e40*/  @P1 PRMT R0, R0, 0x654, R5 ;  /* 0x0000065400001816 */ /* 0x008fe80000000005 */
[----:B------:R3:W-:Y:S04]  /*7e50*/  @P1 SYNCS.ARRIVE.TRANS64.RED.A1T0 RZ, [R0+URZ], RZ ;  /* 0x000000ff00ff19a7 */ /* 0x0007e800081004ff */
.L_x_131:
[----:B------:R-:W4:Y:S01]  /*7e60*/  @P1 SYNCS.PHASECHK.TRANS64.TRYWAIT P0, [R3+URZ+0x100], R4 ;  /* 0x00010004030015a7 */ /* 0x000f2200080011ff */
[----:B------:R-:W-:Y:S01]  /*7e70*/  BSSY B1, `(.L_x_132) ;  /* 0x0000016000017945 */ /* 0x000fe20003800000 */
[----:B----4-:R-:W-:Y:S03]  /*7e80*/  @P1 SEL R47, RZ, 0x1, !P0 ;  /* 0x00000001ff2f1807 */ /* 0x010fe60004000000 */
[----:B------:R-:W-:Y:S05]  /*7e90*/  @!P1 BRA `(.L_x_133) ;  /* 0x00000000004c9947 */ /* 0x000fea0003800000 */
[----:B------:R-:W-:Y:S01]  /*7ea0*/  ISETP.NE.AND P0, PT, R47, RZ, PT ;  /* 0x000000ff2f00720c */ /* 0x000fe20003f05270 */
[----:B------:R-:W-:Y:S01]  /*7eb0*/  BSSY B0, `(.L_x_134) ;  /* 0x000000b000007945 */ /* 0x000fe20003800000 */
[----:B------:R-:W-:Y:S11]  /*7ec0*/  ISETP.NE.AND P1, PT, R60, RZ, PT ;  /* 0x000000ff3c00720c */ /* 0x000ff60003f25270 */
[----:B------:R-:W-:Y:S02]  /*7ed0*/  @!UPT UIADD3 URZ, UPT, UPT, URZ, URZ, URZ ;  /* 0x000000fffffff290 */ /* 0x000fe4000fffe0ff */
[C---:B------:R-:W-:Y:S01]  /*7ee0*/  @P1 IMAD R6, R46.reuse, 0x2000, R97 ;  /* 0x000020002e061824 */ /* 0x040fe200078e0261 */
[C---:B------:R-:W-:Y:S01]  /*7ef0*/  @P1 LEA R4, R46.reuse, R95, 0xd ;  /* 0x0000005f2e041211 */ /* 0x040fe200078e68ff */
[C---:B------:R-:W-:Y:S02]  /*7f00*/  @P1 IMAD R5, R46.reuse, 0x2000, R96 ;  /* 0x000020002e051824 */ /* 0x040fe400078e0260 */
[----:B------:R-:W-:Y:S01]  /*7f10*/  @P1 IMAD R2, R46, 0x2000, R91 ;  /* 0x000020002e021824 */ /* 0x000fe200078e025b */
[----:B------:R-:W-:Y:S06]  /*7f20*/  @P0 BRA `(.L_x_135) ;  /* 0x00000000000c0947 */ /* 0x000fec0003800000 */
[----:B---3--:R-:W-:Y:S04]  /*7f30*/  SHF.L.U32 R0, R94, 0x1f, RZ ;  /* 0x0000001f5e007819 */ /* 0x008fe800000006ff */
[----:B------:R-:W3:Y:S02]  /*7f40*/  SYNCS.PHASECHK.TRANS64.TRYWAIT P0, [R3+URZ+0x100], R0 ;  /* 0x00010000030075a7 */ /* 0x000ee400080011ff */
[----:B---3--:R-:W-:Y:S05]  /*7f50*/  @!P0 BRA `(.L_x_136) ;  /* 0x00000038001c8947 */ /* 0x008fea0003800000 */
.L_x_135:
[----:B------:R-:W-:Y:S05]  /*7f60*/  BSYNC B0 ;  /* 0x0000000000007941 */ /* 0x000fea0003800000 */
.L_x_134:
[----:B------:R-:W-:Y:S02]  /*7f70*/  ISETP.NE.AND P0, PT, R60, RZ, PT ;  /* 0x000000ff3c00720c */ /* 0x000fe40003f05270 */
[----:B------:R-:W-:Y:S11]  /*7f80*/  IADD3 R46, PT, PT, R46, 0x1, RZ ;  /* 0x000000012e2e7810 */ /* 0x000ff60007ffe0ff */
[----:B------:R4:W1:Y:S04]  /*7f90*/  @P0 LDS.128 R48, [R6] ;  /* 0x0000000006300984 */ /* 0x0008680000000c00 */
[----:B------:R4:W1:Y:S04]  /*7fa0*/  @P0 LDS.128 R56, [R5+0x10] ;  /* 0x0000100005380984 */ /* 0x0008680000000c00 */
[----:B------:R4:W1:Y:S04]  /*7fb0*/  @P0 LDS.128 R64, [R4+0x20] ;  /* 0x0000200004400984 */ /* 0x0008680000000c00 */
[----:B------:R4:W1:Y:S02]  /*7fc0*/  @P0 LDS.128 R72, [R2+0x30] ;  /* 0x0000300002480984 */ /* 0x0008640000000c00 */
.L_x_133:
[----:B------:R-:W-:Y:S05]  /*7fd0*/  BSYNC B1 ;  /* 0x0000000000017941 */ /* 0x000fea0003800000 */
.L_x_132:
[----:B---3--:R-:W-:Y:S05]  /*7fe0*/  VIADD R0, R39, 0x20 ;  /* 0x0000002027007836 */ /* 0x008fea0000000000 */
[----:B------:R-:W-:Y:S04]  /*7ff0*/  SHF.R.U32.HI R0, RZ, 0x15, R0 ;  /* 0x00000015ff007819 */ /* 0x000fe80000011600 */
[----:B------:R-:W-:Y:S11]  /*8000*/  LOP3.LUT P0, RZ, R0, 0x3, R85, 0x48, !PT ;  /* 0x0000000300ff7812 */ /* 0x000ff60007804855 */
[----:B------:R-:W-:Y:S02]  /*8010*/  @!UPT UIADD3 URZ, UPT, UPT, URZ, URZ, URZ ;  /* 0x000000fffffff290 */ /* 0x000fe4000fffe0ff */
[----:B------:R-:W-:Y:S05]  /*8020*/  @!P0 BRA `(.L_x_137) ;  /* 0x0000000000408947 */ /* 0x000fea0003800000 */
[----:B------:R-:W3:Y:S01]  /*8030*/  LDCU.64 UR8, c[0x4][0x70] ;  /* 0x01000e00ff0877ac */ /* 0x000ee20008000a00 */
[----:B------:R-:W-:Y:S01]  /*8040*/  MOV R3, 0x0 ;  /* 0x0000000000037802 */ /* 0x000fe20000000f00 */
[----:B------:R-:W-:Y:S02]  /*8050*/  HFMA2 R12, -RZ, RZ, 0, 5.9604644775390625e-08 ;  /* 0x00000001ff0c7431 */ /* 0x000fe400000001ff */
[----:B------:R-:W-:Y:S02]  /*8060*/  IMAD.MOV.U32 R8, RZ, RZ, 0x192 ;  /* 0x00000192ff087424 */ /* 0x000fe400078e00ff */
[----:B------:R-:W-:Y:S01]  /*8070*/  IMAD.MOV.U32 R13, RZ, RZ, RZ ;  /* 0x000000ffff0d7224 */ /* 0x000fe200078e00ff */
[----:B------:R-:W5:Y:S01]  /*8080*/  LDCU.64 UR6, c[0x4][0x78] ;  /* 0x01000f00ff0677ac */ /* 0x000f620008000a00 */
[----:B----4-:R-:W4:Y:S01]  /*8090*/  LDC.64 R2, c[0x4][R3] ;  /* 0x0100000003027b82 */ /* 0x010f220000000a00 */
        /* <DEDUP_REMOVED lines=9> */
.L_x_137:
[----:B------:R-:W-:Y:S05]  /*8130*/  WARPSYNC.ALL ;  /* 0x0000000000007948 */ /* 0x000fea0003800000 */
[----:B------:R-:W-:Y:S01]  /*8140*/  R2UR UR4, R39 ;  /* 0x00000000270472ca */ /* 0x000fe200000e0000 */
[--C-:B-1----:R-:W-:Y:S01]  /*8150*/  HADD2.F32 R40, -RZ, R48.reuse.H0_H0 ;  /* 0x20000030ff287230 */ /* 0x102fe20000004100 */
[----:B------:R-:W1:Y:S01]  /*8160*/  S2R R102, SR_CgaCtaId ;  /* 0x0000000000667919 */ /* 0x000e620000008800 */
[----:B------:R-:W-:Y:S01]  /*8170*/  HADD2.F32 R43, -RZ, R48.H1_H1 ;  /* 0x30000030ff2b7230 */ /* 0x000fe20000004100 */
[----:B------:R-:W-:Y:S01]  /*8180*/  ISETP.NE.AND P6, PT, R100, RZ, PT ;  /* 0x000000ff6400720c */ /* 0x000fe20003fc5270 */
[----:B------:R-:W-:Y:S01]  /*8190*/  HADD2.F32 R42, -RZ, R49.H1_H1 ;  /* 0x30000031ff2a7230 */ /* 0x000fe20000004100 */
[----:B------:R-:W-:Y:S01]  /*81a0*/  ISETP.NE.AND P0, PT, R99, RZ, PT ;  /* 0x000000ff6300720c */ /* 0x000fe20003f05270 */
[--C-:B------:R-:W-:Y:S01]  /*81b0*/  HADD2.F32 R44, -RZ, R50.reuse.H1_H1 ;  /* 0x30000032ff2c7230 */ /* 0x100fe20000004100 */
[----:B------:R-:W-:Y:S01]  /*81c0*/  MOV R61, UR46 ;  /* 0x0000002e003d7c02 */ /* 0x000fe20008000f00 */
[----:B------:R-:W-:Y:S01]  /*81d0*/  HADD2.F32 R45, -RZ, R59.H0_H0 ;  /* 0x2000003bff2d7230 */ /* 0x000fe20000004100 */
[----:B------:R-:W-:Y:S01]  /*81e0*/  BSSY.RECONVERGENT B0, `(.L_x_138) ;  /* 0x000008c000007945 */ /* 0x000fe20003800200 */
[----:B------:R-:W-:Y:S02]  /*81f0*/  LEA R62, R46, UR43, 0x3 ;  /* 0x0000002b2e3e7c11 */ /* 0x000fe4000f8e18ff */
[----:B----4-:R-:W3:Y:S04]  /*8200*/  LDTM.x32 R4, tmem[UR4+0x20] ;  /* 0x00002004000479ee */ /* 0x010ee800082c0000 */
[----:B------:R-:W-:Y:S02]  /*8210*/  @P6 LEA R61, R61, UR43, 0x3 ;  /* 0x0000002b3d3d6c11 */ /* 0x000fe4000f8e18ff */
[----:B------:R-:W-:Y:S02]  /*8220*/  @P6 SHF.L.U32 R63, R94, 0x1f, RZ ;  /* 0x0000001f5e3f6819 */ /* 0x000fe400000006ff */
[----:B------:R-:W-:Y:S01]  /*8230*/  @P6 IADD3 R61, PT, PT, R61, 0x120, RZ ;  /* 0x000001203d3d6810 */ /* 0x000fe20007ffe0ff */
[C---:B---3--:R-:W-:Y:S01]  /*8240*/  FMUL R0, R38.reuse, R4 ;  /* 0x0000000426007220 */ /* 0x048fe20000400000 */
[C---:B------:R-:W-:Y:S01]  /*8250*/  FMUL R2, R38.reuse, R5 ;  /* 0x0000000526027220 */ /* 0x040fe20000400000 */
[C---:B------:R-:W-:Y:S01]  /*8260*/  FMUL R3, R38.reuse, R6 ;  /* 0x0000000626037220 */ /* 0x040fe20000400000 */
[C---:B------:R-:W-:Y:S01]  /*8270*/  FMUL R7, R38.reuse, R7 ;  /* 0x0000000726077220 */ /* 0x040fe20000400000 */
[C---:B------:R-:W-:Y:S01]  /*8280*/  FFMA R0, R41.reuse, R40, R0 ;  /* 0x0000002829007223 */ /* 0x040fe20000000000 */
[----:B------:R-:W-:Y:S02]  /*8290*/  HADD2.F32 R40, -RZ, R49.H0_H0 ;  /* 0x20000031ff287230 */ /* 0x000fe40000004100 */
[C---:B------:R-:W-:Y:S01]  /*82a0*/  FFMA R2, R41.reuse, R43, R2 ;  /* 0x0000002b29027223 */ /* 0x040fe20000000002 */
[C---:B------:R-:W-:Y:S01]  /*82b0*/  FMUL R4, R38.reuse, R8 ;  /* 0x0000000826047220 */ /* 0x040fe20000400000 */
[--C-:B------:R-:W-:Y:S02]  /*82c0*/  HADD2.F32 R43, -RZ, R51.reuse.H0_H0 ;  /* 0x20000033ff2b7230 */ /* 0x100fe40000004100 */
[----:B------:R-:W-:Y:S01]  /*82d0*/  FMUL R5, R38, R9 ;  /* 0x0000000926057220 */ /* 0x000fe20000400000 */
[C---:B------:R-:W-:Y:S01]  /*82e0*/  FFMA R3, R41.reuse, R40, R3 ;  /* 0x0000002829037223 */ /* 0x040fe20000000003 */
[----:B------:R-:W-:Y:S01]  /*82f0*/  HADD2.F32 R40, -RZ, R50.H0_H0 ;  /* 0x20000032ff287230 */ /* 0x000fe20000004100 */
[----:B------:R-:W-:Y:S01]  /*8300*/  F2FP.F16.F32.PACK_AB R52, R2, R0 ;  /* 0x000000000234723e */ /* 0x000fe200000000ff */
[C---:B------:R-:W-:Y:S01]  /*8310*/  FFMA R7, R41.reuse, R42, R7 ;  /* 0x0000002a29077223 */ /* 0x040fe20000000007 */
[----:B------:R-:W-:Y:S02]  /*8320*/  HADD2.F32 R42, -RZ, R51.H1_H1 ;  /* 0x30000033ff2a7230 */ /* 0x000fe40000004100 */
[C---:B------:R-:W-:Y:S01]  /*8330*/  FMUL R6, R38.reuse, R10 ;  /* 0x0000000a26067220 */ /* 0x040fe20000400000 */
[C---:B------:R-:W-:Y:S01]  /*8340*/  FFMA R4, R41.reuse, R40, R4 ;  /* 0x0000002829047223 */ /* 0x040fe20000000004 */
[----:B------:R-:W-:Y:S01]  /*8350*/  FFMA R5, R41, R44, R5 ;  /* 0x0000002c29057223 */ /* 0x000fe20000000005 */
[----:B------:R-:W-:Y:S01]  /*8360*/  F2FP.F16.F32.PACK_AB R53, R7, R3 ;  /* 0x000000030735723e */ /* 0x000fe200000000ff */
[----:B------:R-:W-:Y:S01]  /*8370*/  FFMA R6, R41, R43, R6 ;  /* 0x0000002b29067223 */ /* 0x000fe20000000006 */
[C---:B------:R-:W-:Y:S01]  /*8380*/  FMUL R11, R38.reuse, R11 ;  /* 0x0000000b260b7220 */ /* 0x040fe20000400000 */
[--C-:B------:R-:W-:Y:S01]  /*8390*/  HADD2.F32 R40, -RZ, R56.reuse.H0_H0 ;  /* 0x20000038ff287230 */ /* 0x100fe20000004100 */
[----:B------:R-:W-:Y:S01]  /*83a0*/  F2FP.F16.F32.PACK_AB R54, R5, R4 ;  /* 0x000000040536723e */ /* 0x000fe200000000ff */
[C---:B------:R-:W-:Y:S01]  /*83b0*/  FMUL R8, R38.reuse, R12 ;  /* 0x0000000c26087220 */ /* 0x040fe20000400000 */
[C---:B------:R-:W-:Y:S01]  /*83c0*/  FFMA R11, R41.reuse, R42, R11 ;  /* 0x0000002a290b7223 */ /* 0x040fe2000000000b */
[----:B------:R-:W-:Y:S02]  /*83d0*/  HADD2.F32 R42, -RZ, R56.H1_H1 ;  /* 0x30000038ff2a7230 */ /* 0x000fe40000004100 */
[C---:B------:R-:W-:Y:S01]  /*83e0*/  FMUL R9, R38.reuse, R13 ;  /* 0x0000000d26097220 */ /* 0x040fe20000400000 */
[--C-:B------:R-:W-:Y:S02]  /*83f0*/  HADD2.F32 R43, -RZ, R57.reuse.H0_H0 ;  /* 0x20000039ff2b7230 */ /* 0x100fe40000004100 */
[----:B------:R-:W-:Y:S01]  /*8400*/  FFMA R8, R41, R40, R8 ;  /* 0x0000002829087223 */ /* 0x000fe20000000008 */
[----:B------:R-:W-:Y:S01]  /*8410*/  F2FP.F16.F32.PACK_AB R55, R11, R6 ;  /* 0x000000060b37723e */ /* 0x000fe200000000ff */
[----:B------:R-:W-:Y:S01]  /*8420*/  FFMA R9, R41, R42, R9 ;  /* 0x0000002a29097223 */ /* 0x000fe20000000009 */
[C---:B------:R-:W-:Y:S01]  /*8430*/  FMUL R10, R38.reuse, R14 ;  /* 0x0000000e260a7220 */ /* 0x040fe20000400000 */
[----:B------:R-:W-:Y:S02]  /*8440*/  HADD2.F32 R40, -RZ, R57.H1_H1 ;  /* 0x30000039ff287230 */ /* 0x000fe40000004100 */
[C---:B------:R-:W-:Y:S01]  /*8450*/  FMUL R15, R38.reuse, R15 ;  /* 0x0000000f260f7220 */ /* 0x040fe20000400000 */
[----:B------:R3:W-:Y:S01]  /*8460*/  STS.128 [R97+0x2000], R52 ;  /* 0x0020003461007388 */ /* 0x0007e20000000c00 */
[----:B------:R-:W-:Y:S01]  /*8470*/  F2FP.F16.F32.PACK_AB R68, R9, R8 ;  /* 0x000000080944723e */ /* 0x000fe200000000ff */
[C---:B------:R-:W-:Y:S01]  /*8480*/  FFMA R10, R41.reuse, R43, R10 ;  /* 0x0000002b290a7223 */ /* 0x040fe2000000000a */
[--C-:B------:R-:W-:Y:S02]  /*8490*/  HADD2.F32 R43, -RZ, R58.reuse.H0_H0 ;  /* 0x2000003aff2b7230 */ /* 0x100fe40000004100 */
[----:B------:R-:W-:Y:S01]  /*84a0*/  FFMA R15, R41, R40, R15 ;  /* 0x00000028290f7223 */ /* 0x000fe2000000000f */
[C---:B------:R-:W-:Y:S01]  /*84b0*/  FMUL R12, R38.reuse, R16 ;  /* 0x00000010260c7220 */ /* 0x040fe20000400000 */
[----:B------:R-:W-:Y:S02]  /*84c0*/  HADD2.F32 R42, -RZ, R58.H1_H1 ;  /* 0x3000003aff2a7230 */ /* 0x000fe40000004100 */
[C---:B------:R-:W-:Y:S01]  /*84d0*/  FMUL R13, R38.reuse, R17 ;  /* 0x00000011260d7220 */ /* 0x040fe20000400000 */
[C---:B------:R-:W-:Y:S01]  /*84e0*/  FMUL R14, R38.reuse, R18 ;  /* 0x00000012260e7220 */ /* 0x040fe20000400000 */
[----:B------:R-:W-:Y:S01]  /*84f0*/  F2FP.F16.F32.PACK_AB R69, R15, R10 ;  /* 0x0000000a0f45723e */ /* 0x000fe200000000ff */
[C---:B------:R-:W-:Y:S01]  /*8500*/  FFMA R12, R41.reuse, R43, R12 ;  /* 0x0000002b290c7223 */ /* 0x040fe2000000000c */
[----:B------:R-:W-:Y:S02]  /*8510*/  HADD2.F32 R40, -RZ, R59.H1_H1 ;  /* 0x3000003bff287230 */ /* 0x000fe40000004100 */
[C---:B------:R-:W-:Y:S01]  /*8520*/  FFMA R13, R41.reuse, R42, R13 ;  /* 0x0000002a290d7223 */ /* 0x040fe2000000000d */
[C---:B------:R-:W-:Y:S01]  /*8530*/  FMUL R19, R38.reuse, R19 ;  /* 0x0000001326137220 */ /* 0x040fe20000400000 */
[--C-:B------:R-:W-:Y:S02]  /*8540*/  HADD2.F32 R43, -RZ, R64.reuse.H0_H0 ;  /* 0x20000040ff2b7230 */ /* 0x100fe40000004100 */
[C---:B------:R-:W-:Y:S01]  /*8550*/  FMUL R16, R38.reuse, R20 ;  /* 0x0000001426107220 */ /* 0x040fe20000400000 */
[----:B------:R-:W-:Y:S02]  /*8560*/  HADD2.F32 R42, -RZ, R64.H1_H1 ;  /* 0x30000040ff2a7230 */ /* 0x000fe40000004100 */
[C---:B------:R-:W-:Y:S01]  /*8570*/  FMUL R17, R38.reuse, R21 ;  /* 0x0000001526117220 */ /* 0x040fe20000400000 */
[C---:B------:R-:W-:Y:S01]  /*8580*/  FFMA R14, R41.reuse, R45, R14 ;  /* 0x0000002d290e7223 */ /* 0x040fe2000000000e */
[C---:B------:R-:W-:Y:S01]  /*8590*/  FFMA R19, R41.reuse, R40, R19 ;  /* 0x0000002829137223 */ /* 0x040fe20000000013 */
[--C-:B------:R-:W-:Y:S02]  /*85a0*/  HADD2.F32 R45, -RZ, R65.reuse.H0_H0 ;  /* 0x20000041ff2d7230 */ /* 0x100fe40000004100 */
[C---:B------:R-:W-:Y:S01]  /*85b0*/  FFMA R16, R41.reuse, R43, R16 ;  /* 0x0000002b29107223 */ /* 0x040fe20000000010 */
[C---:B------:R-:W-:Y:S01]  /*85c0*/  FMUL R18, R38.reuse, R22 ;  /* 0x0000001626127220 */ /* 0x040fe20000400000 */
[----:B------:R-:W-:Y:S02]  /*85d0*/  HADD2.F32 R40, -RZ, R65.H1_H1 ;  /* 0x30000041ff287230 */ /* 0x000fe40000004100 */
[C---:B------:R-:W-:Y:S01]  /*85e0*/  FFMA R17, R41.reuse, R42, R17 ;  /* 0x0000002a29117223 */ /* 0x040fe20000000011 */
[C---:B------:R-:W-:Y:S01]  /*85f0*/  FMUL R23, R38.reuse, R23 ;  /* 0x0000001726177220 */ /* 0x040fe20000400000 */
[--C-:B------:R-:W-:Y:S02]  /*8600*/  HADD2.F32 R42, -RZ, R66.reuse.H0_H0 ;  /* 0x20000042ff2a7230 */ /* 0x100fe40000004100 */
[C---:B------:R-:W-:Y:S01]  /*8610*/  FMUL R20, R38.reuse, R24 ;  /* 0x0000001826147220 */ /* 0x040fe20000400000 */
[C---:B------:R-:W-:Y:S01]  /*8620*/  FFMA R18, R41.reuse, R45, R18 ;  /* 0x0000002d29127223 */ /* 0x040fe20000000012 */
        /* <DEDUP_REMOVED lines=11> */
[----:B------:R-:W-:Y:S01]  /*86e0*/  FFMA R27, R41, R42, R27 ;  /* 0x0000002a291b7223 */ /* 0x000fe2000000001b */
        /* <DEDUP_REMOVED lines=17> */
[--C-:B------:R-:W-:Y:S02]  /*8800*/  HADD2.F32 R45, -RZ, R75.reuse.H0_H0 ;  /* 0x2000004bff2d7230 */ /* 0x100fe40000004100 */
[C---:B------:R-:W-:Y:S01]  /*8810*/  FMUL R30, R38.reuse, R34 ;  /* 0x00000022261e7220 */ /* 0x040fe20000400000 */
[----:B------:R-:W-:Y:S02]  /*8820*/  HADD2.F32 R44, -RZ, R75.H1_H1 ;  /* 0x3000004bff2c7230 */ /* 0x000fe40000004100 */
[----:B------:R-:W-:Y:S01]  /*8830*/  FFMA R31, R41, R40, R31 ;  /* 0x00000028291f7223 */ /* 0x000fe2000000001f */
[----:B------:R-:W-:Y:S01]  /*8840*/  FMUL R35, R38, R35 ;  /* 0x0000002326237220 */ /* 0x000fe20000400000 */
[----:B---3--:R-:W-:Y:S01]  /*8850*/  F2FP.F16.F32.PACK_AB R52, R17, R16 ;  /* 0x000000101134723e */ /* 0x008fe200000000ff */
        /* <DEDUP_REMOVED lines=11> */
[----:B------:R-:W-:Y:S02]  /*8910*/  F2FP.F16.F32.PACK_AB R107, R35, R30 ;  /* 0x0000001e236b723e */ /* 0x000fe400000000ff */
[----:B-1----:R-:W-:Y:S03]  /*8920*/  @P6 PRMT R61, R102, 0x654, R61 ;  /* 0x00000654663d6816 */ /* 0x002fe6000000003d */
[----:B------:R4:W-:Y:S01]  /*8930*/  STS.128 [R91+0x2030], R104 ;  /* 0x002030685b007388 */ /* 0x0009e20000000c00 */
[----:B------:R-:W-:Y:S01]  /*8940*/  @!PT LDS RZ, [RZ] ;  /* 0x00000000fffff984 */ /* 0x000fe20000000800 */
[----:B------:R-:W-:Y:S01]  /*8950*/  @!PT LDS RZ, [RZ] ;  /* 0x00000000fffff984 */ /* 0x000fe20000000800 */
[----:B------:R-:W-:Y:S01]  /*8960*/  @!PT LDS RZ, [RZ] ;  /* 0x00000000fffff984 */ /* 0x000fe20000000800 */
[----:B------:R-:W-:Y:S01]  /*8970*/  @!PT LDS RZ, [RZ] ;  /* 0x00000000fffff984 */ /* 0x000fe20000000800 */
[----:B------:R1:W-:Y:S07]  /*8980*/  MEMBAR.ALL.CTA ;  /* 0x0000000000007992 */ /* 0x0003ee0000008000 */
[----:B-1----:R-:W1:Y:S02]  /*8990*/  FENCE.VIEW.ASYNC.S ;  /* 0x00000000000073c6 */ /* 0x002e640000000000 */
[----:B-1----:R-:W-:Y:S06]  /*89a0*/  BAR.SYNC.DEFER_BLOCKING 0x1, 0x80 ;  /* 0x0042000000007b1d */ /* 0x002fec0000010000 */
[----:B------:R-:W-:Y:S05]  /*89b0*/  @P0 BRA `(.L_x_139) ;  /* 0x0000000000380947 */ /* 0x000fea0003800000 */
[----:B------:R-:W-:Y:S02]  /*89c0*/  UIADD3 UR4, UP0, UPT, UR62, 0x680, URZ ;  /* 0x000006803e047890 */ /* 0x000fe4000ff1e0ff */
[----:B------:R-:W-:Y:S02]  /*89d0*/  UIADD3 UR13, UPT, UPT, UR49, 0x20, URZ ;  /* 0x00000020310d7890 */ /* 0x000fe4000fffe0ff */
[----:B------:R-:W-:Y:S02]  /*89e0*/  UIADD3 UR12, UPT, UPT, UR43, 0x2400, URZ ;  /* 0x000024002b0c7890 */ /* 0x000fe4000fffe0ff */
[----:B------:R-:W-:Y:S01]  /*89f0*/  UIADD3.X UR5, UPT, UPT, URZ, UR63, URZ, UP0, !UPT ;  /* 0x0000003fff057290 */ /* 0x000fe200087fe4ff */
[----:B------:R-:W-:Y:S01]  /*8a00*/  UMOV UR14, UR50 ;  /* 0x00000032000e7c82 */ /* 0x000fe20008000000 */
[----:B------:R-:W-:Y:S01]  /*8a10*/  UMOV UR15, UR36 ;  /* 0x00000024000f7c82 */ /* 0x000fe20008000000 */
[----:B------:R-:W-:Y:S02]  /*8a20*/  UIADD3 UR9, UPT, UPT, UR49, 0xa0, URZ ;  /* 0x000000a031097890 */ /* 0x000fe4000fffe0ff */
[----:B------:R-:W-:Y:S01]  /*8a30*/  UIADD3 UR8, UPT, UPT, UR43, 0x3400, URZ ;  /* 0x000034002b087890 */ /* 0x000fe2000fffe0ff */
[----:B------:R-:W-:Y:S03]  /*8a40*/  UMOV UR10, UR50 ;  /* 0x00000032000a7c82 */ /* 0x000fe60008000000 */
[----:B------:R1:W-:Y:S01]  /*8a50*/  UTMASTG.3D [UR12], [UR4] ;  /* 0x0000000c040073b5 */ /* 0x0003e20008010000 */
[----:B------:R-:W-:Y:S04]  /*8a60*/  UMOV UR11, UR36 ;  /* 0x00000024000b7c82 */ /* 0x000fe80008000000 */
[----:B------:R1:W-:Y:S01]  /*8a70*/  UTMASTG.3D [UR8], [UR4] ;  /* 0x00000008040073b5 */ /* 0x0003e20008010000 */
[----:B------:R0:W-:Y:S01]  /*8a80*/  UTMACMDFLUSH ;  /* 0x00000000000079b7 */ /* 0x0001e20000000000 */
[----:B-1----:R-:W-:Y:S04]  /*8a90*/  DEPBAR.LE SB0, 0x1 ;  /* 0x000080400000791a */ /* 0x002fe80000000000 */
.L_x_139:
[----:B------:R-:W-:Y:S05]  /*8aa0*/  BSYNC.RECONVERGENT B0 ;  /* 0x0000000000007941 */ /* 0x000fea0003800200 */
.L_x_138:
[----:B------:R-:W-:Y:S01]  /*8ab0*/  BAR.SYNC.DEFER_BLOCKING 0x1, 0x80 ;  /* 0x0042000000007b1d */ /* 0x000fe20000010000 */
[----:B------:R-:W-:Y:S04]  /*8ac0*/  UIADD3 UR4, UPT, UPT, UR46, 0x1, URZ ;  /* 0x000000012e047890 */ /* 0x000fe8000fffe0ff */
[----:B------:R-:W-:Y:S04]  /*8ad0*/  UISETP.NE.AND UP0, UPT, UR4, 0x4, UPT ;  /* 0x000000040400788c */ /* 0x000fe8000bf05270 */
[----:B------:R-:W-:Y:S01]  /*8ae0*/  USEL UR44, UR4, URZ, UP0 ;  /* 0x000000ff042c7287 */ /* 0x000fe20008000000 */
[----:B------:R1:W-:Y:S01]  /*8af0*/  @P6 SYNCS.ARRIVE.TRANS64.RED.A1T0 RZ, [R61+URZ], RZ ;  /* 0x000000ff3dff69a7 */ /* 0x0003e200081004ff */
[----:B------:R-:W-:Y:S01]  /*8b00*/  BSSY B1, `(.L_x_140) ;  /* 0x0000017000017945 */ /* 0x000fe20003800000 */
[----:B------:R-:W3:Y:S02]  /*8b10*/  @P6 SYNCS.PHASECHK.TRANS64.TRYWAIT P0, [R62+URZ+0x100], R63 ;  /* 0x0001003f3e0065a7 */ /* 0x000ee400080011ff */
[----:B---3--:R-:W-:Y:S01]  /*8b20*/  @P6 SEL R47, RZ, 0x1, !P0 ;  /* 0x00000001ff2f6807 */ /* 0x008fe20004000000 */
[----:B-1----:R-:W-:Y:S06]  /*8b30*/  @!P6 BRA `(.L_x_141) ;  /* 0x00000000004ce947 */ /* 0x002fec0003800000 */
        /* <DEDUP_REMOVED lines=9> */
[----:B------:R-:W-:Y:S04]  /*8bd0*/  SHF.L.U32 R5, R94, 0x1f, RZ ;  /* 0x0000001f5e057819 */ /* 0x000fe800000006ff */
[----:B------:R-:W1:Y:S02]  /*8be0*/  SYNCS.PHASECHK.TRANS64.TRYWAIT P0, [R62+URZ+0x100], R5 ;  /* 0x000100053e0075a7 */ /* 0x000e6400080011ff */
[----:B-1----:R-:W-:Y:S05]  /*8bf0*/  @!P0 BRA `(.L_x_144) ;  /* 0x0000002c00088947 */ /* 0x002fea0003800000 */
.L_x_143:
[----:B------:R-:W-:Y:S05]  /*8c00*/  BSYNC B0 ;  /* 0x0000000000007941 */ /* 0x000fea0003800000 */
.L_x_142:
[----:B------:R-:W-:Y:S02]  /*8c10*/  ISETP.NE.AND P0, PT, R60, RZ, PT ;  /* 0x000000ff3c00720c */ /* 0x000fe40003f05270 */
[----:B------:R-:W-:Y:S11]  /*8c20*/  IADD3 R46, PT, PT, R46, 0x1, RZ ;  /* 0x000000012e2e7810 */ /* 0x000ff60007ffe0ff */
[----:B------:R3:W1:Y:S04]  /*8c30*/  @P0 LDS.128 R48, [R4] ;  /* 0x0000000004300984 */ /* 0x0006680000000c00 */
[----:B------:R3:W1:Y:S04]  /*8c40*/  @P0 LDS.128 R56, [R3+0x10] ;  /* 0x0000100003380984 */ /* 0x0006680000000c00 */
[----:B------:R3:W1:Y:S04]  /*8c50*/  @P0 LDS.128 R64, [R2+0x20] ;  /* 0x0000200002400984 */ /* 0x0006680000000c00 */
[----:B------:R3:W1:Y:S02]  /*8c60*/  @P0 LDS.128 R72, [R0+0x30] ;  /* 0x0000300000480984 */ /* 0x0006640000000c00 */
.L_x_141:
[----:B------:R-:W-:Y:S05]  /*8c70*/  BSYNC B1 ;  /* 0x0000000000017941 */ /* 0x000fea0003800000 */
.L_x_140:
[----:B---3--:R-:W-:Y:S05]  /*8c80*/  VIADD R0, R39, 0x40 ;  /* 0x0000004027007836 */ /* 0x008fea0000000000 */
[----:B------:R-:W-:Y:S04]  /*8c90*/  SHF.R.U32.HI R0, RZ, 0x15, R0 ;  /* 0x00000015ff007819 */ /* 0x000fe80000011600 */
[----:B------:R-:W-:Y:S11]  /*8ca0*/  LOP3.LUT P0, RZ, R0, 0x3, R85, 0x48, !PT ;  /* 0x0000000300ff7812 */ /* 0x000ff60007804855 */
[----:B------:R-:W-:Y:S02]  /*8cb0*/  @!UPT UIADD3 URZ, UPT, UPT, URZ, URZ, URZ ;  /* 0x000000fffffff290 */ /* 0x000fe4000fffe0ff */
[----:B------:R-:W-:Y:S05]  /*8cc0*/  @!P0 BRA `(.L_x_145) ;  /* 0x0000000000408947 */ /* 0x000fea0003800000 */
[----:B------:R-:W1:Y:S01]  /*8cd0*/  LDCU.64 UR8, c[0x4][0x70] ;  /* 0x01000e00ff0877ac */ /* 0x000e620008000a00 */
[----:B------:R-:W-:Y:S01]  /*8ce0*/  MOV R3, 0x0 ;  /* 0x0000000000037802 */ /* 0x000fe20000000f00 */
[----:B------:R-:W-:Y:S02]  /*8cf0*/  HFMA2 R12, -RZ, RZ, 0, 5.9604644775390625e-08 ;  /* 0x00000001ff0c7431 */ /* 0x000fe400000001ff */
[----:B------:R-:W-:Y:S02]  /*8d00*/  IMAD.MOV.U32 R8, RZ, RZ, 0x192 ;  /* 0x00000192ff087424 */ /* 0x000fe400078e00ff */
[----:B------:R-:W-:Y:S01]  /*8d10*/  IMAD.MOV.U32 R13, RZ, RZ, RZ ;  /* 0x000000ffff0d7224 */ /* 0x000fe200078e00ff */
[----:B------:R-:W3:Y:S01]  /*8d20*/  LDCU.64 UR6, c[0x4][0x78] ;  /* 0x01000f00ff0677ac */ /* 0x000ee20008000a00 */
[----:B------:R-:W2:Y:S01]  /*8d30*/  LDC.64 R2, c[0x4][R3] ;  /* 0x0100000003027b82 */ /* 0x000ea20000000a00 */
[----:B------:R-:W5:Y:S01]  /*8d40*/  LDCU.64 UR4, c[0x4][0x10] ;  /* 0x01000200ff0477ac */ /* 0x000f620008000a00 */
[----:B-1----:R-:W-:Y:S01]  /*8d50*/  MOV R5, UR9 ;  /* 0x0000000900057c02 */ /* 0x002fe20008000f00 */
[----:B------:R-:W-:Y:S01]  /*8d60*/  IMAD.U32 R4, RZ, RZ, UR8 ;  /* 0x00000008ff047e24 */ /* 0x000fe2000f8e00ff */
[----:B---3--:R-:W-:Y:S01]  /*8d70*/  MOV R7, UR7 ;  /* 0x0000000700077c02 */ /* 0x008fe20008000f00 */
[----:B------:R-:W-:Y:S01]  /*8d80*/  IMAD.U32 R6, RZ, RZ, UR6 ;  /* 0x00000006ff067e24 */ /* 0x000fe2000f8e00ff */
[----:B-----5:R-:W-:Y:S01]  /*8d90*/  MOV R11, UR5 ;  /* 0x00000005000b7c02 */ /* 0x020fe20008000f00 */
[----:B------:R-:W-:Y:S02]  /*8da0*/  IMAD.U32 R10, RZ, RZ, UR4 ;  /* 0x00000004ff0a7e24 */ /* 0x000fe4000f8e00ff */
[----:B------:R-:W-:Y:S07]  /*8db0*/  LEPC R20, `(.L_x_145) ;  /* 0x000000001014794e */ /* 0x000fee0000000000 */
[----:B--2-4-:R-:W-:Y:S05]  /*8dc0*/  CALL.ABS.NOINC R2 ;  /* 0x0000000002007343 */ /* 0x014fea0003c00000 */
.L_x_145:
[----:B------:R-:W-:Y:S05]  /*8dd0*/  WARPSYNC.ALL ;  /* 0x0000000000007948 */ /* 0x000fea0003800000 */
[----:B------:R-:W-:Y:S01]  /*8de0*/  R2UR UR4, R39 ;  /* 0x00000000270472ca */ /* 0x000fe200000e0000 */
[--C-:B-1----:R-:W-:Y:S01]  /*8df0*/  HADD2.F32 R40, -RZ, R48.reuse.H0_H0 ;  /* 0x20000030ff287230 */ /* 0x102fe20000004100 */
[----:B------:R-:W-:Y:S01]  /*8e00*/  ISETP.NE.AND P6, PT, R100, RZ, PT ;  /* 0x000000ff6400720c */ /* 0x000fe20003fc5270 */
[----:B------:R-:W-:Y:S01]  /*8e10*/  HADD2.F32 R43, -RZ, R48.H1_H1 ;  /* 0x30000030ff2b7230 */ /* 0x000fe20000004100 */
[----:B------:R-:W-:Y:S01]  /*8e20*/  ISETP.NE.AND P0, PT, R99, RZ, PT ;  /* 0x000000ff6300720c */ /* 0x000fe20003f05270 */
[----:B------:R-:W-:Y:S01]  /*8e30*/  HADD2.F32 R42, -RZ, R49.H0_H0 ;  /* 0x20000031ff2a7230 */ /* 0x000fe20000004100 */
[----:B------:R-:W-:Y:S01]  /*8e40*/  MOV R61, UR44 ;  /* 0x0000002c003d7c02 */ /* 0x000fe20008000f00 */
[--C-:B------:R-:W-:Y:S01]  /*8e50*/  HADD2.F32 R45, -RZ, R51.reuse.H0_H0 ;  /* 0x20000033ff2d7230 */ /* 0x100fe20000004100 */
[----:B------:R-:W-:Y:S01]  /*8e60*/  BSSY.RECONVERGENT B0, `(.L_x_146) ;  /* 0x000008d000007945 */ /* 0x000fe20003800200 */
[----:B------:R-:W-:Y:S01]  /*8e70*/  HADD2.F32 R44, -RZ, R51.H1_H1 ;  /* 0x30000033ff2c7230 */ /* 0x000fe20000004100 */
[----:B------:R-:W-:Y:S03]  /*8e80*/  LEA R62, R46, UR43, 0x3 ;  /* 0x0000002b2e3e7c11 */ /* 0x000fe6000f8e18ff */
[----:B------:R-:W1:Y:S02]  /*8e90*/  LDTM.x32 R4, tmem[UR4+0x40] ;  /* 0x00004004000479ee */ /* 0x000e6400082c0000 */
[----:B------:R-:W-:Y:S02]  /*8ea0*/  @P6 LEA R61, R61, UR43, 0x3 ;  /* 0x0000002b3d3d6c11 */ /* 0x000fe4000f8e18ff */
[----:B------:R-:W-:Y:S02]  /*8eb0*/  @P6 SHF.L.U32 R63, R94, 0x1f, RZ ;  /* 0x0000001f5e3f6819 */ /* 0x000fe400000006ff */
[----:B------:R-:W-:Y:S04]  /*8ec0*/  @P6 IADD3 R61, PT, PT, R61, 0x120, RZ ;  /* 0x000001203d3d6810 */ /* 0x000fe80007ffe0ff */
[----:B------:R-:W-:Y:S01]  /*8ed0*/  @P6 PRMT R61, R102, 0x654, R61 ;  /* 0x00000654663d6816 */ /* 0x000fe2000000003d */
[C---:B-1----:R-:W-:Y:S01]  /*8ee0*/  FMUL R0, R38.reuse, R4 ;  /* 0x0000000426007220 */ /* 0x042fe20000400000 */
        /* <DEDUP_REMOVED lines=10> */
[----:B----4-:R-:W-:Y:S01]  /*8f90*/  F2FP.F16.F32.PACK_AB R68, R2, R0 ;  /* 0x000000000244723e */ /* 0x010fe200000000ff */
[C---:B------:R-:W-:Y:S01]  /*8fa0*/  FFMA R7, R41.reuse, R40, R7 ;  /* 0x0000002829077223 */ /* 0x040fe20000000007 */
[----:B------:R-:W-:Y:S01]  /*8fb0*/  FFMA R4, R41, R43, R4 ;  /* 0x0000002b29047223 */ /* 0x000fe20000000004 */
[C---:B------:R-:W-:Y:S01]  /*8fc0*/  FMUL R5, R38.reuse, R9 ;  /* 0x0000000926057220 */ /* 0x040fe20000400000 */
[C---:B------:R-:W-:Y:S01]  /*8fd0*/  FMUL R6, R38.reuse, R10 ;  /* 0x0000000a26067220 */ /* 0x040fe20000400000 */
[C---:B------:R-:W-:Y:S01]  /*8fe0*/  FMUL R11, R38.reuse, R11 ;  /* 0x0000000b260b7220 */ /* 0x040fe20000400000 */
[--C-:B------:R-:W-:Y:S01]  /*8ff0*/  HADD2.F32 R40, -RZ, R56.reuse.H0_H0 ;  /* 0x20000038ff287230 */ /* 0x100fe20000004100 */
[----:B------:R-:W-:Y:S01]  /*9000*/  F2FP.F16.F32.PACK_AB R69, R7, R3 ;  /* 0x000000030745723e */ /* 0x000fe200000000ff */
[C---:B------:R-:W-:Y:S01]  /*9010*/  FFMA R5, R41.reuse, R42, R5 ;  /* 0x0000002a29057223 */ /* 0x040fe20000000005 */
[C---:B------:R-:W-:Y:S01]  /*9020*/  FFMA R6, R41.reuse, R45, R6 ;  /* 0x0000002d29067223 */ /* 0x040fe20000000006 */
[----:B------:R-:W-:Y:S01]  /*9030*/  FFMA R11, R41, R44, R11 ;  /* 0x0000002c290b7223 */ /* 0x000fe2000000000b */
[C---:B------:R-:W-:Y:S01]  /*9040*/  FMUL R8, R38.reuse, R12 ;  /* 0x0000000c26087220 */ /* 0x040fe20000400000 */
[----:B------:R-:W-:Y:S01]  /*9050*/  HADD2.F32 R42, -RZ, R56.H1_H1 ;  /* 0x30000038ff2a7230 */ /* 0x000fe20000004100 */
[----:B------:R-:W-:Y:S01]  /*9060*/  F2FP.F16.F32.PACK_AB R70, R5, R4 ;  /* 0x000000040546723e */ /* 0x000fe200000000ff */
[C---:B------:R-:W-:Y:S01]  /*9070*/  FMUL R9, R38.reuse, R13 ;  /* 0x0000000d26097220 */ /* 0x040fe20000400000 */
[----:B------:R-:W-:Y:S01]  /*9080*/  F2FP.F16.F32.PACK_AB R71, R11, R6 ;  /* 0x000000060b47723e */ /* 0x000fe200000000ff */
[C---:B------:R-:W-:Y:S01]  /*9090*/  FFMA R8, R41.reuse, R40, R8 ;  /* 0x0000002829087223 */ /* 0x040fe20000000008 */
[--C-:B------:R-:W-:Y:S02]  /*90a0*/  HADD2.F32 R43, -RZ, R57.reuse.H0_H0 ;  /* 0x20000039ff2b7230 */ /* 0x100fe40000004100 */
[----:B------:R-:W-:Y:S01]  /*90b0*/  FFMA R9, R41, R42, R9 ;  /* 0x0000002a29097223 */ /* 0x000fe20000000009 */
[C---:B------:R-:W-:Y:S01]  /*90c0*/  FMUL R10, R38.reuse, R14 ;  /* 0x0000000e260a7220 */ /* 0x040fe20000400000 */
[----:B------:R1:W-:Y:S01]  /*90d0*/  STS.128 [R97+0x4000], R68 ;  /* 0x0040004461007388 */ /* 0x0003e20000000c00 */
[----:B------:R-:W-:Y:S02]  /*90e0*/  HADD2.F32 R40, -RZ, R57.H1_H1 ;  /* 0x30000039ff287230 */ /* 0x000fe40000004100 */
[C---:B------:R-:W-:Y:S01]  /*90f0*/  FMUL R15, R38.reuse, R15 ;  /* 0x0000000f260f7220 */ /* 0x040fe20000400000 */
[----:B------:R-:W-:Y:S01]  /*9100*/  F2FP.F16.F32.PACK_AB R52, R9, R8 ;  /* 0x000000080934723e */ /* 0x000fe200000000ff */
[C---:B------:R-:W-:Y:S01]  /*9110*/  FFMA R10, R41.reuse, R43, R10 ;  /* 0x0000002b290a7223 */ /* 0x040fe2000000000a */
[--C-:B------:R-:W-:Y:S02]  /*9120*/  HADD2.F32 R42, -RZ, R58.reuse.H0_H0 ;  /* 0x2000003aff2a7230 */ /* 0x100fe40000004100 */
        /* <DEDUP_REMOVED lines=60> */
[----:B-1----:R-:W-:Y:S01]  /*94f0*/  F2FP.F16.F32.PACK_AB R68, R17, R16 ;  /* 0x000000101144723e */ /* 0x002fe200000000ff */
        /* <DEDUP_REMOVED lines=35> */
.L_x_147:
[----:B------:R-:W-:Y:S05]  /*9730*/  BSYNC.RECONVERGENT B0 ;  /* 0x0000000000007941 */ /* 0x000fea0003800200 */
.L_x_146:
[----:B------:R-:W-:Y:S01]  /*9740*/  BAR.SYNC.DEFER_BLOCKING 0x1, 0x80 ;  /* 0x0042000000007b1d */ /* 0x000fe20000010000 */
[----:B------:R-:W-:Y:S04]  /*9750*/  UIADD3 UR4, UPT, UPT, UR44, 0x1, URZ ;  /* 0x000000012c047890 */ /* 0x000fe8000fffe0ff */
[----:B------:R-:W-:Y:S04]  /*9760*/  UISETP.NE.AND UP0, UPT, UR4, 0x4, UPT ;  /* 0x000000040400788c */ /* 0x000fe8000bf05270 */
[----:B------:R-:W-:Y:S01]  /*9770*/  USEL UR46, UR4, URZ, UP0 ;  /* 0x000000ff042e7287 */ /* 0x000fe20008000000 */
[----:B------:R1:W-:Y:S01]  /*9780*/  @P6 SYNCS.ARRIVE.TRANS64.RED.A1T0 RZ, [R61+URZ], RZ ;  /* 0x000000ff3dff69a7 */ /* 0x0003e200081004ff */
[----:B------:R-:W-:Y:S01]  /*9790*/  BSSY B1, `(.L_x_148) ;  /* 0x0000017000017945 */ /* 0x000fe20003800000 */
[----:B------:R-:W4:Y:S02]  /*97a0*/  @P6 SYNCS.PHASECHK.TRANS64.TRYWAIT P0, [R62+URZ+0x100], R63 ;  /* 0x0001003f3e0065a7 */ /* 0x000f2400080011ff */
[----:B----4-:R-:W-:Y:S01]  /*97b0*/  @P6 SEL R47, RZ, 0x1, !P0 ;  /* 0x00000001ff2f6807 */ /* 0x010fe20004000000 */
        /* <DEDUP_REMOVED lines=13> */
.L_x_151:
[----:B------:R-:W-:Y:S05]  /*9890*/  BSYNC B0 ;  /* 0x0000000000007941 */ /* 0x000fea0003800000 */
.L_x_150:
[----:B------:R-:W-:Y:S11]  /*98a0*/  ISETP.NE.AND P0, PT, R60, RZ, PT ;  /* 0x000000ff3c00720c */ /* 0x000ff60003f05270 */
[----:B------:R-:W-:Y:S02]  /*98b0*/  @!UPT UIADD3 URZ, UPT, UPT, URZ, URZ, URZ ;  /* 0x000000fffffff290 */ /* 0x000fe4000fffe0ff */
[----:B------:R4:W1:Y:S04]  /*98c0*/  @P0 LDS.128 R48, [R3] ;  /* 0x0000000003300984 */ /* 0x0008680000000c00 */
[----:B------:R4:W1:Y:S04]  /*98d0*/  @P0 LDS.128 R56, [R2+0x10] ;  /* 0x0000100002380984 */ /* 0x0008680000000c00 */
[----:B------:R4:W1:Y:S04]  /*98e0*/  @P0 LDS.128 R64, [R0+0x20] ;  /* 0x0000200000400984 */ /* 0x0008680000000c00 */
[----:B------:R4:W1:Y:S02]  /*98f0*/  @P0 LDS.128 R72, [R46+0x30] ;  /* 0x000030002e480984 */ /* 0x0008640000000c00 */
.L_x_149:
[----:B------:R-:W-:Y:S05]  /*9900*/  BSYNC B1 ;  /* 0x0000000000017941 */ /* 0x000fea0003800000 */
.L_x_148:
[----:B----4-:R-:W-:Y:S05]  /*9910*/  VIADD R0, R39, 0x60 ;  /* 0x0000006027007836 */ /* 0x010fea0000000000 */
        /* <DEDUP_REMOVED lines=9> */
[----:B------:R-:W4:Y:S01]  /*99b0*/  LDCU.64 UR6, c[0x4][0x78] ;  /* 0x01000f00ff0677ac */ /* 0x000f220008000a00 */
[----:B------:R-:W2:Y:S01]  /*99c0*/  LDC.64 R2, c[0x4][R3] ;  /* 0x0100000003027b82 */ /* 0x000ea20000000a00 */
[----:B------:R-:W5:Y:S01]  /*99d0*/  LDCU.64 UR4, c[0x4][0x10] ;  /* 0x01000200ff0477ac */ /* 0x000f620008000a00 */
[----:B-1----:R-:W-:Y:S01]  /*99e0*/  MOV R5, UR9 ;  /* 0x0000000900057c02 */ /* 0x002fe20008000f00 */
[----:B------:R-:W-:Y:S01]  /*99f0*/  IMAD.U32 R4, RZ, RZ, UR8 ;  /* 0x00000008ff047e24 */ /* 0x000fe2000f8e00ff */
[----:B----4-:R-:W-:Y:S01]  /*9a00*/  MOV R7, UR7 ;  /* 0x0000000700077c02 */ /* 0x010fe20008000f00 */
[----:B------:R-:W-:Y:S01]  /*9a10*/  IMAD.U32 R6, RZ, RZ, UR6 ;  /* 0x00000006ff067e24 */ /* 0x000fe2000f8e00ff */
[----:B-----5:R-:W-:Y:S01]  /*9a20*/  MOV R11, UR5 ;  /* 0x00000005000b7c02 */ /* 0x020fe20008000f00 */
[----:B------:R-:W-:Y:S02]  /*9a30*/  IMAD.U32 R10, RZ, RZ, UR4 ;  /* 0x00000004ff0a7e24 */ /* 0x000fe4000f8e00ff */
[----:B------:R-:W-:Y:S07]  /*9a40*/  LEPC R20, `(.L_x_153) ;  /* 0x000000001014794e */ /* 0x000fee0000000000 */
[----:B--23--:R-:W-:Y:S05]  /*9a50*/  CALL.ABS.NOINC R2 ;  /* 0x0000000002007343 */ /* 0x00cfea0003c00000 */
.L_x_153:
[----:B------:R-:W-:Y:S01]  /*9a60*/  ISETP.NE.AND P0, PT, R99, RZ, PT ;  /* 0x000000ff6300720c */ /* 0x000fe20003f05270 */
[----:B------:R-:W-:Y:S05]  /*9a70*/  WARPSYNC.ALL ;  /* 0x0000000000007948 */ /* 0x000fea0003800000 */
[----:B------:R-:W-:Y:S01]  /*9a80*/  R2UR UR4, R39 ;  /* 0x00000000270472ca */ /* 0x000fe200000e0000 */
[--C-:B-1----:R-:W-:Y:S01]  /*9a90*/  HADD2.F32 R40, -RZ, R48.reuse.H0_H0 ;  /* 0x20000030ff287230 */ /* 0x102fe20000004100 */
[----:B------:R-:W-:Y:S01]  /*9aa0*/  IADD3 R101, PT, PT, R101, 0x190, RZ ;  /* 0x0000019065657810 */ /* 0x000fe20007ffe0ff */
[----:B------:R-:W-:Y:S01]  /*9ab0*/  HADD2.F32 R42, -RZ, R48.H1_H1 ;  /* 0x30000030ff2a7230 */ /* 0x000fe20000004100 */
[----:B------:R-:W-:Y:S01]  /*9ac0*/  BSSY.RECONVERGENT B0, `(.L_x_154) ;  /* 0x000008d000007945 */ /* 0x000fe20003800200 */
[--C-:B------:R-:W-:Y:S01]  /*9ad0*/  HADD2.F32 R43, -RZ, R49.reuse.H0_H0 ;  /* 0x20000031ff2b7230 */ /* 0x100fe20000004100 */
[----:B------:R-:W-:Y:S01]  /*9ae0*/  LOP3.LUT R101, R101, 0xfefffff8, RZ, 0xc0, !PT ;  /* 0xfefffff865657812 */ /* 0x000fe200078ec0ff */
[----:B------:R-:W-:Y:S02]  /*9af0*/  HADD2.F32 R44, -RZ, R49.H1_H1 ;  /* 0x30000031ff2c7230 */ /* 0x000fe40000004100 */
[--C-:B------:R-:W-:Y:S02]  /*9b00*/  HADD2.F32 R45, -RZ, R50.reuse.H0_H0 ;  /* 0x20000032ff2d7230 */ /* 0x100fe40000004100 */
[----:B------:R-:W-:Y:S02]  /*9b10*/  HADD2.F32 R46, -RZ, R50.H1_H1 ;  /* 0x30000032ff2e7230 */ /* 0x000fe40000004100 */
[----:B------:R-:W1:Y:S01]  /*9b20*/  LDTM.x32 R4, tmem[UR4+0x60] ;  /* 0x00006004000479ee */ /* 0x000e6200082c0000 */
[----:B------:R-:W-:Y:S01]  /*9b30*/  NOP ;  /* 0x0000000000007918 */ /* 0x000fe20000000000 */
[----:B-1----:R1:W-:Y:S01]  /*9b40*/  SYNCS.ARRIVE.TRANS64.RED.A1T0 RZ, [R101+URZ], RZ ;  /* 0x000000ff65ff79a7 */ /* 0x0023e200081004ff */
[--C-:B------:R-:W-:Y:S02]  /*9b50*/  HADD2.F32 R47, -RZ, R51.reuse.H0_H0 ;  /* 0x20000033ff2f7230 */ /* 0x100fe40000004100 */
[----:B------:R-:W-:Y:S02]  /*9b60*/  HADD2.F32 R48, -RZ, R51.H1_H1 ;  /* 0x30000033ff307230 */ /* 0x000fe40000004100 */
[--C-:B------:R-:W-:Y:S02]  /*9b70*/  HADD2.F32 R49, -RZ, R56.reuse.H0_H0 ;  /* 0x20000038ff317230 */ /* 0x100fe40000004100 */
[----:B------:R-:W-:Y:S02]  /*9b80*/  HADD2.F32 R51, -RZ, R56.H1_H1 ;  /* 0x30000038ff337230 */ /* 0x000fe40000004100 */
[--C-:B------:R-:W-:Y:S02]  /*9b90*/  HADD2.F32 R50, -RZ, R57.reuse.H0_H0 ;  /* 0x20000039ff327230 */ /* 0x100fe40000004100 */
[----:B---3--:R-:W-:Y:S02]  /*9ba0*/  HADD2.F32 R52, -RZ, R57.H1_H1 ;  /* 0x30000039ff347230 */ /* 0x008fe40000004100 */
[--C-:B------:R-:W-:Y:S02]  /*9bb0*/  HADD2.F32 R53, -RZ, R58.reuse.H0_H0 ;  /* 0x2000003aff357230 */ /* 0x100fe40000004100 */
[----:B------:R-:W-:Y:S02]  /*9bc0*/  HADD2.F32 R54, -RZ, R58.H1_H1 ;  /* 0x3000003aff367230 */ /* 0x000fe40000004100 */
[--C-:B------:R-:W-:Y:S02]  /*9bd0*/  HADD2.F32 R55, -RZ, R59.reuse.H0_H0 ;  /* 0x2000003bff377230 */ /* 0x100fe40000004100 */
[----:B------:R-:W-:Y:S02]  /*9be0*/  HADD2.F32 R56, -RZ, R59.H1_H1 ;  /* 0x3000003bff387230 */ /* 0x000fe40000004100 */
[--C-:B------:R-:W-:Y:S02]  /*9bf0*/  HADD2.F32 R57, -RZ, R64.reuse.H0_H0 ;  /* 0x20000040ff397230 */ /* 0x100fe40000004100 */
[C---:B------:R-:W-:Y:S01]  /*9c00*/  FMUL R4, R38.reuse, R4 ;  /* 0x0000000426047220 */ /* 0x040fe20000400000 */
[C---:B------:R-:W-:Y:S01]  /*9c10*/  FMUL R5, R38.reuse, R5 ;  /* 0x0000000526057220 */ /* 0x040fe20000400000 */
[C---:B------:R-:W-:Y:S01]  /*9c20*/  FMUL R6, R38.reuse, R6 ;  /* 0x0000000626067220 */ /* 0x040fe20000400000 */
[C---:B------:R-:W-:Y:S01]  /*9c30*/  FMUL R7, R38.reuse, R7 ;  /* 0x0000000726077220 */ /* 0x040fe20000400000 */
[C---:B------:R-:W-:Y:S01]  /*9c40*/  FFMA R4, R41.reuse, R40, R4 ;  /* 0x0000002829047223 */ /* 0x040fe20000000004 */
[C---:B------:R-:W-:Y:S01]  /*9c50*/  FFMA R5, R41.reuse, R42, R5 ;  /* 0x0000002a29057223 */ /* 0x040fe20000000005 */
[C---:B------:R-:W-:Y:S01]  /*9c60*/  FFMA R6, R41.reuse, R43, R6 ;  /* 0x0000002b29067223 */ /* 0x040fe20000000006 */
[----:B------:R-:W-:Y:S01]  /*9c70*/  FFMA R7, R41, R44, R7 ;  /* 0x0000002c29077223 */ /* 0x000fe20000000007 */
[C---:B------:R-:W-:Y:S01]  /*9c80*/  FMUL R8, R38.reuse, R8 ;  /* 0x0000000826087220 */ /* 0x040fe20000400000 */
[C---:B------:R-:W-:Y:S01]  /*9c90*/  FMUL R9, R38.reuse, R9 ;  /* 0x0000000926097220 */ /* 0x040fe20000400000 */
[----:B------:R-:W-:Y:S01]  /*9ca0*/  F2FP.F16.F32.PACK_AB R104, R5, R4 ;  /* 0x000000040568723e */ /* 0x000fe200000000ff */
[C---:B------:R-:W-:Y:S01]  /*9cb0*/  FMUL R10, R38.reuse, R10 ;  /* 0x0000000a260a7220 */ /* 0x040fe20000400000 */
[----:B------:R-:W-:Y:S01]  /*9cc0*/  F2FP.F16.F32.PACK_AB R105, R7, R6 ;  /* 0x000000060769723e */ /* 0x000fe200000000ff */
[C---:B------:R-:W-:Y:S01]  /*9cd0*/  FFMA R8, R41.reuse, R45, R8 ;  /* 0x0000002d29087223 */ /* 0x040fe20000000008 */
[C---:B------:R-:W-:Y:S01]  /*9ce0*/  FFMA R9, R41.reuse, R46, R9 ;  /* 0x0000002e29097223 */ /* 0x040fe20000000009 */
[----:B------:R-:W-:Y:S01]  /*9cf0*/  FFMA R10, R41, R47, R10 ;  /* 0x0000002f290a7223 */ /* 0x000fe2000000000a */
[C---:B------:R-:W-:Y:S01]  /*9d00*/  FMUL R11, R38.reuse, R11 ;  /* 0x0000000b260b7220 */ /* 0x040fe20000400000 */
[C---:B------:R-:W-:Y:S01]  /*9d10*/  FMUL R0, R38.reuse, R12 ;  /* 0x0000000c26007220 */ /* 0x040fe20000400000 */
[C---:B------:R-:W-:Y:S01]  /*9d20*/  FMUL R2, R38.reuse, R13 ;  /* 0x0000000d26027220 */ /* 0x040fe20000400000 */
[----:B------:R-:W-:Y:S01]  /*9d30*/  F2FP.F16.F32.PACK_AB R106, R9, R8 ;  /* 0x00000008096a723e */ /* 0x000fe200000000ff */
[C---:B------:R-:W-:Y:S01]  /*9d40*/  FFMA R11, R41.reuse, R48, R11 ;  /* 0x00000030290b7223 */ /* 0x040fe2000000000b */
[C---:B------:R-:W-:Y:S01]  /*9d50*/  FFMA R0, R41.reuse, R49, R0 ;  /* 0x0000003129007223 */ /* 0x040fe20000000000 */
[C---:B------:R-:W-:Y:S01]  /*9d60*/  FFMA R2, R41.reuse, R51, R2 ;  /* 0x0000003329027223 */ /* 0x040fe20000000002 */
[C---:B------:R-:W-:Y:S01]  /*9d70*/  FMUL R3, R38.reuse, R14 ;  /* 0x0000000e26037220 */ /* 0x040fe20000400000 */
[C---:B------:R-:W-:Y:S01]  /*9d80*/  FMUL R15, R38.reuse, R15 ;  /* 0x0000000f260f7220 */ /* 0x040fe20000400000 */
[C---:B------:R-:W-:Y:S01]  /*9d90*/  FMUL R12, R38.reuse, R16 ;  /* 0x00000010260c7220 */ /* 0x040fe20000400000 */
[C---:B------:R-:W-:Y:S01]  /*9da0*/  FMUL R13, R38.reuse, R17 ;  /* 0x00000011260d7220 */ /* 0x040fe20000400000 */
[C---:B------:R-:W-:Y:S01]  /*9db0*/  FFMA R3, R41.reuse, R50, R3 ;  /* 0x0000003229037223 */ /* 0x040fe20000000003 */
[C---:B------:R-:W-:Y:S01]  /*9dc0*/  FMUL R14, R38.reuse, R18 ;  /* 0x00000012260e7220 */ /* 0x040fe20000400000 */
[----:B------:R-:W-:Y:S01]  /*9dd0*/  FFMA R15, R41, R52, R15 ;  /* 0x00000034290f7223 */ /* 0x000fe2000000000f */
[C---:B------:R-:W-:Y:S01]  /*9de0*/  FMUL R19, R38.reuse, R19 ;  /* 0x0000001326137220 */ /* 0x040fe20000400000 */
[----:B------:R-:W-:Y:S01]  /*9df0*/  F2FP.F16.F32.PACK_AB R107, R11, R10 ;  /* 0x0000000a0b6b723e */ /* 0x000fe200000000ff */
[C---:B------:R-:W-:Y:S01]  /*9e00*/  FFMA R12, R41.reuse, R53, R12 ;  /* 0x00000035290c7223 */ /* 0x040fe2000000000c */
[----:B------:R-:W-:Y:S02]  /*9e10*/  HADD2.F32 R58, -RZ, R64.H1_H1 ;  /* 0x30000040ff3a7230 */ /* 0x000fe40000004100 */
[C---:B------:R-:W-:Y:S01]  /*9e20*/  FMUL R16, R38.reuse, R20 ;  /* 0x0000001426107220 */ /* 0x040fe20000400000 */
[C---:B------:R-:W-:Y:S01]  /*9e30*/  FFMA R13, R41.reuse, R54, R13 ;  /* 0x00000036290d7223 */ /* 0x040fe2000000000d */
[----:B------:R1:W-:Y:S01]  /*9e40*/  STS.128 [R97+0x6000], R104 ;  /* 0x0060006861007388 */ /* 0x0003e20000000c00 */
[--C-:B------:R-:W-:Y:S02]  /*9e50*/  HADD2.F32 R59, -RZ, R65.reuse.H0_H0 ;  /* 0x20000041ff3b7230 */ /* 0x100fe40000004100 */
[C---:B------:R-:W-:Y:S01]  /*9e60*/  FMUL R17, R38.reuse, R21 ;  /* 0x0000001526117220 */ /* 0x040fe20000400000 */
[C---:B------:R-:W-:Y:S01]  /*9e70*/  FFMA R14, R41.reuse, R55, R14 ;  /* 0x00000037290e7223 */ /* 0x040fe2000000000e */
[----:B------:R-:W-:Y:S02]  /*9e80*/  HADD2.F32 R60, -RZ, R65.H1_H1 ;  /* 0x30000041ff3c7230 */ /* 0x000fe40000004100 */
[C---:B------:R-:W-:Y:S01]  /*9e90*/  FMUL R18, R38.reuse, R22 ;  /* 0x0000001626127220 */ /* 0x040fe20000400000 */
[C---:B------:R-:W-:Y:S01]  /*9ea0*/  FFMA R19, R41.reuse, R56, R19 ;  /* 0x0000003829137223 */ /* 0x040fe20000000013 */
        /* <DEDUP_REMOVED lines=13> */
[----:B------:R-:W-:Y:S01]  /*9f80*/  FMUL R27, R38, R27 ;  /* 0x0000001b261b7220 */ /* 0x000fe20000400000 */
[----:B------:R-:W-:Y:S01]  /*9f90*/  F2FP.F16.F32.PACK_AB R108, R2, R0 ;  /* 0x00000000026c723e */ /* 0x000fe200000000ff */
[----:B------:R-:W-:Y:S01]  /*9fa0*/  FFMA R20, R41, R61, R20 ;  /* 0x0000003d29147223 */ /* 0x000fe20000000014 */
[----:B------:R-:W-:Y:S01]  /*9fb0*/  F2FP.F16.F32.PACK_AB R109, R15, R3 ;  /* 0x000000030f6d723e */ /* 0x000fe200000000ff */
[----:B------:R-:W-:Y:S01]  /*9fc0*/  HADD2.F32 R66, -RZ, R72.H1_H1 ;  /* 0x30000048ff427230 */ /* 0x000fe20000004100 */
[----:B------:R-:W-:Y:S01]  /*9fd0*/  F2FP.F16.F32.PACK_AB R110, R13, R12 ;  /* 0x0000000c0d6e723e */ /* 0x000fe200000000ff */
[C---:B------:R-:W-:Y:S01]  /*9fe0*/  FMUL R24, R38.reuse, R28 ;  /* 0x0000001c26187220 */ /* 0x040fe20000400000 */
[----:B------:R-:W-:Y:S01]  /*9ff0*/  F2FP.F16.F32.PACK_AB R111, R19, R14 ;  /* 0x0000000e136f723e */ /* 0x000fe200000000ff */
[C---:B------:R-:W-:Y:S01]  /*a000*/  FFMA R21, R41.reuse, R62, R21 ;  /* 0x0000003e29157223 */ /* 0x040fe20000000015 */
[--C-:B------:R-:W-:Y:S02]  /*a010*/  HADD2.F32 R67, -RZ, R73.reuse.H0_H0 ;  /* 0x20000049ff437230 */ /* 0x100fe40000004100 */
[C---:B------:R-:W-:Y:S01]  /*a020*/  FMUL R25, R38.reuse, R29 ;  /* 0x0000001d26197220 */ /* 0x040fe20000400000 */
[C---:B------:R-:W-:Y:S01]  /*a030*/  FFMA R22, R41.reuse, R63, R22 ;  /* 0x0000003f29167223 */ /* 0x040fe20000000016 */
[----:B------:R1:W-:Y:S01]  /*a040*/  STS.128 [R96+0x6010], R108 ;  /* 0x0060106c60007388 */ /* 0x0003e20000000c00 */
        /* <DEDUP_REMOVED lines=51> */
[----:B---3--:R-:W-:Y:S04]  /*a380*/  DEPBAR.LE SB0, 0x1 ;  /* 0x000080400000791a */ /* 0x008fe80000000000 */
.L_x_155:
[----:B------:R-:W-:Y:S05]  /*a390*/  BSYNC.RECONVERGENT B0 ;  /* 0x0000000000007941 */ /* 0x000fea0003800200 */
.L_x_154:
[----:B------:R-:W-:Y:S01]  /*a3a0*/  BAR.SYNC.DEFER_BLOCKING 0x1, 0x80 ;  /* 0x0042000000007b1d */ /* 0x000fe20000010000 */
[----:B------:R-:W-:Y:S01]  /*a3b0*/  UISETP.NE.AND UP0, UPT, UR47, -0x4, UPT ;  /* 0xfffffffc2f00788c */ /* 0x000fe2000bf05270 */
[----:B------:R-:W-:Y:S08]  /*a3c0*/  IADD3 R0, PT, PT, R36, 0x1, RZ ;  /* 0x0000000124007810 */ /* 0x000ff00007ffe0ff */
[----:B------:R-:W-:Y:S05]  /*a3d0*/  BRA.U !UP0, `(.L_x_156) ;  /* 0x0000000108247547 */ /* 0x000fea000b800000 */
[----:B------:R-:W-:Y:S01]  /*a3e0*/  ISETP.NE.AND P0, PT, R100, RZ, PT ;  /* 0x000000ff6400720c */ /* 0x000fe20003f05270 */
[----:B------:R-:W-:Y:S01]  /*a3f0*/  IMAD.U32 R2, RZ, RZ, UR46 ;  /* 0x0000002eff027e24 */ /* 0x000fe2000f8e00ff */
[----:B------:R-:W-:Y:S04]  /*a400*/  UIADD3 UR4, UPT, UPT, UR46, 0x1, URZ ;  /* 0x000000012e047890 */ /* 0x000fe8000fffe0ff */
[----:B------:R-:W-:Y:S04]  /*a410*/  UISETP.NE.AND UP0, UPT, UR4, 0x4, UPT ;  /* 0x000000040400788c */ /* 0x000fe8000bf05270 */
[----:B------:R-:W-:Y:S03]  /*a420*/  USEL UR46, UR4, URZ, UP0 ;  /* 0x000000ff042e7287 */ /* 0x000fe60008000000 */
[----:B------:R-:W-:Y:S05]  /*a430*/  @P0 LEA R2, R2, UR43, 0x3 ;  /* 0x0000002b02020c11 */ /* 0x000fea000f8e18ff */
[----:B------:R-:W-:Y:S05]  /*a440*/  @P0 VIADD R3, R2, 0x120 ;  /* 0x0000012002030836 */ /* 0x000fea0000000000 */
[----:B------:R-:W-:Y:S04]  /*a450*/  @P0 PRMT R3, R102, 0x654, R3 ;  /* 0x0000065466030816 */ /* 0x000fe80000000003 */
[----:B------:R3:W-:Y:S03]  /*a460*/  @P0 SYNCS.ARRIVE.TRANS64.RED.A1T0 RZ, [R3+URZ], RZ ;  /* 0x000000ff03ff09a7 */ /* 0x0007e600081004ff */
.L_x_156:
[----:B------:R-:W-:Y:S01]  /*a470*/  R2UR UR5, R86 ;  /* 0x00000000560572ca */ /* 0x000fe200000e0000 */
[----:B------:R-:W-:Y:S01]  /*a480*/  UISETP.NE.AND UP0, UPT, UR61, URZ, UPT ;  /* 0x000000ff3d00728c */ /* 0x000fe2000bf05270 */
[----:B------:R-:W-:Y:S01]  /*a490*/  R2UR UR4, R87 ;  /* 0x00000000570472ca */ /* 0x000fe200000e0000 */
[----:B------:R-:W-:Y:S01]  /*a4a0*/  UIADD3 UR47, UPT, UPT, UR47, 0x4, URZ ;  /* 0x000000042f2f7890 */ /* 0x000fe2000fffe0ff */
[----:B------:R-:W-:Y:S01]  /*a4b0*/  ISETP.NE.AND P0, PT, R90, 0x2, PT ;  /* 0x000000025a00780c */ /* 0x000fe20003f05270 */
[----:B------:R-:W-:Y:S01]  /*a4c0*/  UMOV UR36, UR60 ;  /* 0x0000003c00247c82 */ /* 0x000fe20008000000 */
[----:B------:R-:W-:Y:S02]  /*a4d0*/  ISETP.NE.AND P1, PT, R0, 0x4, PT ;  /* 0x000000040000780c */ /* 0x000fe40003f25270 */
[----:B---3--:R-:W-:Y:S02]  /*a4e0*/  SEL R3, RZ, 0x1, P0 ;  /* 0x00000001ff037807 */ /* 0x008fe40000000000 */
[----:B------:R-:W-:Y:S02]  /*a4f0*/  SEL R2, RZ, 0x1, P1 ;  /* 0x00000001ff027807 */ /* 0x000fe40000800000 */
[----:B------:R-:W-:Y:S01]  /*a500*/  LOP3.LUT R92, R92, R3, RZ, 0x3c, !PT ;  /* 0x000000035c5c7212 */ /* 0x000fe200078e3cff */
[----:B------:R-:W-:Y:S01]  /*a510*/  UIADD3 UR26, UPT, UPT, UR37, UR5, URZ ;  /* 0x00000005251a7290 */ /* 0x000fe2000fffe0ff */
[----:B------:R-:W-:Y:S01]  /*a520*/  LOP3.LUT R93, R93, R2, RZ, 0x3c, !PT ;  /* 0x000000025d5d7212 */ /* 0x000fe200078e3cff */
[----:B------:R-:W-:Y:S01]  /*a530*/  UIADD3 UR20, UPT, UPT, UR38, UR4, URZ ;  /* 0x0000000426147290 */ /* 0x000fe2000fffe0ff */
[----:B------:R-:W-:Y:S02]  /*a540*/  SEL R90, R90, RZ, P0 ;  /* 0x000000ff5a5a7207 */ /* 0x000fe40000000000 */
[----:B------:R-:W-:Y:S01]  /*a550*/  SEL R36, R0, RZ, P1 ;  /* 0x000000ff00247207 */ /* 0x000fe20000800000 */
[----:B------:R-:W-:Y:S08]  /*a560*/  BRA.U UP0, `(.L_x_157) ;  /* 0xffffffbd00c07547 */ /* 0x000ff0000b83ffff */
[----:B------:R-:W3:Y:S01]  /*a570*/  LDCU.64 UR4, c[0x0][0x888] ;  /* 0x00011100ff0477ac */ /* 0x000ee20008000a00 */
[----:B------:R-:W4:Y:S01]  /*a580*/  LDCU.64 UR6, c[0x0][0x890] ;  /* 0x00011200ff0677ac */ /* 0x000f220008000a00 */
[----:B---3--:R-:W-:Y:S02]  /*a590*/  ISETP.NE.U32.AND P2, PT, RZ, UR4, PT ;  /* 0x00000004ff007c0c */ /* 0x008fe4000bf45070 */
[----:B----4-:R-:W-:Y:S02]  /*a5a0*/  ISETP.NE.U32.AND P1, PT, RZ, UR6, PT ;  /* 0x00000006ff007c0c */ /* 0x010fe4000bf25070 */
[----:B------:R-:W-:Y:S02]  /*a5b0*/  ISETP.NE.AND.EX P2, PT, RZ, UR5, PT, P2 ;  /* 0x00000005ff007c0c */ /* 0x000fe4000bf45320 */
[----:B------:R-:W-:-:S13]  /*a5c0*/  ISETP.NE.AND.EX P0, PT, RZ, UR7, PT, P1 ;  /* 0x00000007ff007c0c */ /* 0x000fda000bf05310 */
[----:B------:R-:W-:Y:S05]  /*a5d0*/  @P2 BRA P0, `(.L_x_158) ;  /* 0x00000000003c2947 */ /* 0x000fea0000000000 */
[----:B------:R-:W-:-:S13]  /*a5e0*/  ISETP.NE.AND.EX P1, PT, RZ, UR7, PT, P1 ;  /* 0x00000007ff007c0c */ /* 0x000fda000bf25310 */
[----:B------:R-:W-:Y:S05]  /*a5f0*/  @P1 BRA `(.L_x_159) ;  /* 0x00000000000c1947 */ /* 0x000fea0003800000 */
[----:B------:R-:W-:-:S13]  /*a600*/  FSETP.NEU.AND P0, PT, R41, RZ, PT ;  /* 0x000000ff2900720b */ /* 0x000fda0003f0d000 */
[----:B------:R-:W-:Y:S05]  /*a610*/  @!P0 EXIT ;  /* 0x000000000000894d */ /* 0x000fea0003800000 */
[----:B------:R-:W-:Y:S05]  /*a620*/  BRA `(.L_x_158) ;  /* 0x0000000000287947 */ /* 0x000fea0003800000 */
.L_x_159:
[----:B------:R-:W-:Y:S01]  /*a630*/  ISETP.NE.AND P0, PT, R89, RZ, PT ;  /* 0x000000ff5900720c */ /* 0x000fe20003f05270 */
[----:B------:R-:W-:-:S12]  /*a640*/  BSSY.RECONVERGENT B0, `(.L_x_158) ;  /* 0x0000008000007945 */ /* 0x000fd80003800200 */
[----:B------:R-:W-:Y:S05]  /*a650*/  @P0 BRA `(.L_x_160) ;  /* 0x0000000000100947 */ /* 0x000fea0003800000 */
[----:B------:R-:W-:-:S04]  /*a660*/  ISETP.NE.U32.AND P0, PT, RZ, UR4, PT ;  /* 0x00000004ff007c0c */ /* 0x000fc8000bf05070 */
[----:B------:R-:W-:-:S13]  /*a670*/  ISETP.NE.AND.EX P0, PT, RZ, UR5, PT, P0 ;  /* 0x00000005ff007c0c */ /* 0x000fda000bf05300 */
[----:B------:R-:W-:Y:S05]  /*a680*/  @!P0 EXIT ;  /* 0x000000000000894d */ /* 0x000fea0003800000 */
[----:B------:R-:W-:Y:S05]  /*a690*/  BRA `(.L_x_161) ;  /* 0x0000000000087947 */ /* 0x000fea0003800000 */
.L_x_160:
[----:B------:R-:W-:-:S13]  /*a6a0*/  FSETP.NEU.AND P0, PT, R41, RZ, PT ;  /* 0x000000ff2900720b */ /* 0x000fda0003f0d000 */
[----:B------:R-:W-:Y:S05]  /*a6b0*/  @!P0 EXIT ;  /* 0x000000000000894d */ /* 0x000fea0003800000 */
.L_x_161:
[----:B------:R-:W-:Y:S05]  /*a6c0*/  BSYNC.RECONVERGENT B0 ;  /* 0x0000000000007941 */ /* 0x000fea0003800200 */
.L_x_158:
[----:B------:R-:W3:Y:S01]  /*a6d0*/  S2UR UR7, SR_CgaCtaId ;  /* 0x00000000000779c3 */ /* 0x000ee20000008800 */
[----:B------:R-:W-:Y:S01]  /*a6e0*/  ULEA UR6, UR46, UR43, 0x3 ;  /* 0x0000002b2e067291 */ /* 0x000fe2000f8e18ff */
[----:B------:R-:W-:-:S04]  /*a6f0*/  DEPBAR.LE SB0, 0x0 ;  /* 0x000080000000791a */ /* 0x000fc80000000000 */
[----:B------:R-:W-:-:S04]  /*a700*/  UIADD3 UR6, UPT, UPT, UR6, 0x120, URZ ;  /* 0x0000012006067890 */ /* 0x000fc8000fffe0ff */
[----:B---3--:R-:W-:-:S09]  /*a710*/  UPRMT UR6, UR7, 0x654, UR6 ;  /* 0x0000065407067896 */ /* 0x008fd20008000006 */
[----:B------:R-:W-:Y:S01]  /*a720*/  SYNCS.ARRIVE.TRANS64.RED.A1T0 RZ, [UR6], RZ ;  /* 0x000000ffffff79a7 */ /* 0x000fe20008100406 */
[----:B------:R-:W-:Y:S05]  /*a730*/  EXIT ;  /* 0x000000000000794d */ /* 0x000fea0003800000 */
.L_x_25:
[----:B----4-:R4:W1:Y:S02]  /*a740*/  SYNCS.PHASECHK.TRANS64.TRYWAIT P0, [R0+URZ+0x1c0], R3 ;  /* 0x0001c003000075a7 */ /* 0x01086400080011ff */
[----:B-1----:R-:W-:Y:S05]  /*a750*/  @!P0 NANOSLEEP.SYNCS 0x989680 ;  /* 0x009896800000895d */ /* 0x002fea0003900000 */
[----:B------:R-:W1:Y:S02]  /*a760*/  @!P0 SYNCS.PHASECHK.TRANS64 P0, [R0+URZ+0x1c0], R3 ;  /* 0x0001c003000085a7 */ /* 0x000e6400080010ff */
[----:B-1----:R-:W-:Y:S05]  /*a770*/  @!P0 BRA `(.L_x_25) ;  /* 0xfffffffc00f08947 */ /* 0x002fea000383ffff */
[----:B------:R-:W-:Y:S05]  /*a780*/  BRA `(.L_x_162) ;  /* 0xffffff7400b47947 */ /* 0x000fea000383ffff */
.L_x_28:
[----:B-1----:R-:W-:-:S07]  /*a790*/  MOV R0, UR33 ;  /* 0x0000002100007c02 */ /* 0x002fce0008000f00 */
.L_x_163:
[----:B-1----:R1:W4:Y:S02]  /*a7a0*/  SYNCS.PHASECHK.TRANS64.TRYWAIT P0, [R0+URZ+0x80], R3 ;  /* 0x00008003000075a7 */ /* 0x00232400080011ff */
[----:B----4-:R-:W-:Y:S05]  /*a7b0*/  @!P0 NANOSLEEP.SYNCS 0x989680 ;  /* 0x009896800000895d */ /* 0x010fea0003900000 */
[----:B------:R-:W4:Y:S02]  /*a7c0*/  @!P0 SYNCS.PHASECHK.TRANS64 P0, [R0+URZ+0x80], R3 ;  /* 0x00008003000085a7 */ /* 0x000f2400080010ff */
[----:B----4-:R-:W-:Y:S05]  /*a7d0*/  @!P0 BRA `(.L_x_163) ;  /* 0xfffffffc00f08947 */ /* 0x010fea000383ffff */
[----:B------:R-:W-:Y:S05]  /*a7e0*/  BRA `(.L_x_27) ;  /* 0xffffff7800047947 */ /* 0x000fea000383ffff */
.L_x_35:
[----:B-1----:R-:W-:-:S07]  /*a7f0*/  MOV R0, UR17 ;  /* 0x0000001100007c02 */ /* 0x002fce0008000f00 */
.L_x_164:
[----:B-1----:R1:W2:Y:S02]  /*a800*/  SYNCS.PHASECHK.TRANS64.TRYWAIT P0, [R0+URZ+0x80], R3 ;  /* 0x00008003000075a7 */ /* 0x0022a400080011ff */
[----:B--2---:R-:W-:Y:S05]  /*a810*/  @!P0 NANOSLEEP.SYNCS 0x989680 ;  /* 0x009896800000895d */ /* 0x004fea0003900000 */
[----:B------:R-:W2:Y:S02]  /*a820*/  @!P0 SYNCS.PHASECHK.TRANS64 P0, [R0+URZ+0x80], R3 ;  /* 0x00008003000085a7 */ /* 0x000ea400080010ff */
[----:B--2---:R-:W-:Y:S05]  /*a830*/  @!P0 BRA `(.L_x_164) ;  /* 0xfffffffc00f08947 */ /* 0x004fea000383ffff */
[----:B------:R-:W-:Y:S05]  /*a840*/  BRA `(.L_x_34) ;  /* 0xffffff7800d07947 */ /* 0x000fea000383ffff */
.L_x_40:
[----:B-1----:R1:W2:Y:S02]  /*a850*/  SYNCS.PHASECHK.TRANS64.TRYWAIT P0, [R3+URZ+0x150], R0 ;  /* 0x00015000030075a7 */ /* 0x0022a400080011ff */
[----:B--2---:R-:W-:Y:S05]  /*a860*/  @!P0 NANOSLEEP.SYNCS 0x989680 ;  /* 0x009896800000895d */ /* 0x004fea0003900000 */
[----:B------:R-:W2:Y:S02]  /*a870*/  @!P0 SYNCS.PHASECHK.TRANS64 P0, [R3+URZ+0x150], R0 ;  /* 0x00015000030085a7 */ /* 0x000ea400080010ff */
[----:B--2---:R-:W-:Y:S05]  /*a880*/  @!P0 BRA `(.L_x_40) ;  /* 0xfffffffc00f08947 */ /* 0x004fea000383ffff */
[----:B------:R-:W-:Y:S05]  /*a890*/  BRA `(.L_x_165) ;  /* 0xffffff7c00747947 */ /* 0x000fea000383ffff */
.L_x_44:
[----:B-1----:R-:W-:-:S07]  /*a8a0*/  MOV R0, UR4 ;  /* 0x0000000400007c02 */ /* 0x002fce0008000f00 */
.L_x_166:
[----:B-1----:R1:W2:Y:S02]  /*a8b0*/  SYNCS.PHASECHK.TRANS64.TRYWAIT P0, [R0+URZ], R3 ;  /* 0x00000003000075a7 */ /* 0x0022a400080011ff */
[----:B--2---:R-:W-:Y:S05]  /*a8c0*/  @!P0 NANOSLEEP.SYNCS 0x989680 ;  /* 0x009896800000895d */ /* 0x004fea0003900000 */
[----:B------:R-:W2:Y:S02]  /*a8d0*/  @!P0 SYNCS.PHASECHK.TRANS64 P0, [R0+URZ], R3 ;  /* 0x00000003000085a7 */ /* 0x000ea400080010ff */
[----:B--2---:R-:W-:Y:S05]  /*a8e0*/  @!P0 BRA `(.L_x_166) ;  /* 0xfffffffc00f08947 */ /* 0x004fea000383ffff */
[----:B------:R-:W-:Y:S05]  /*a8f0*/  BRA `(.L_x_167) ;  /* 0xffffff8400207947 */ /* 0x000fea000383ffff */
.L_x_45:
[----:B------:R-:W-:-:S07]  /*a900*/  MOV R0, UR5 ;  /* 0x0000000500007c02 */ /* 0x000fce0008000f00 */
.L_x_168:
[----:B-1----:R1:W2:Y:S02]  /*a910*/  SYNCS.PHASECHK.TRANS64.TRYWAIT P0, [R0+URZ], R3 ;  /* 0x00000003000075a7 */ /* 0x0022a400080011ff */
[----:B--2---:R-:W-:Y:S05]  /*a920*/  @!P0 NANOSLEEP.SYNCS 0x989680 ;  /* 0x009896800000895d */ /* 0x004fea0003900000 */
[----:B------:R-:W2:Y:S02]  /*a930*/  @!P0 SYNCS.PHASECHK.TRANS64 P0, [R0+URZ], R3 ;  /* 0x00000003000085a7 */ /* 0x000ea400080010ff */
[----:B--2---:R-:W-:Y:S05]  /*a940*/  @!P0 BRA `(.L_x_168) ;  /* 0xfffffffc00f08947 */ /* 0x004fea000383ffff */
[----:B------:R-:W-:Y:S05]  /*a950*/  BRA `(.L_x_169) ;  /* 0xffffff84002c7947 */ /* 0x000fea000383ffff */
.L_x_46:
[----:B------:R-:W-:-:S07]  /*a960*/  MOV R0, UR5 ;  /* 0x0000000500007c02 */ /* 0x000fce0008000f00 */
.L_x_170:
[----:B-1----:R1:W2:Y:S02]  /*a970*/  SYNCS.PHASECHK.TRANS64.TRYWAIT P0, [R0+URZ], R3 ;  /* 0x00000003000075a7 */ /* 0x0022a400080011ff */
[----:B--2---:R-:W-:Y:S05]  /*a980*/  @!P0 NANOSLEEP.SYNCS 0x989680 ;  /* 0x009896800000895d */ /* 0x004fea0003900000 */
[----:B------:R-:W2:Y:S02]  /*a990*/  @!P0 SYNCS.PHASECHK.TRANS64 P0, [R0+URZ], R3 ;  /* 0x00000003000085a7 */ /* 0x000ea400080010ff */
[----:B--2---:R-:W-:Y:S05]  /*a9a0*/  @!P0 BRA `(.L_x_170) ;  /* 0xfffffffc00f08947 */ /* 0x004fea000383ffff */
[----:B------:R-:W-:Y:S05]  /*a9b0*/  BRA `(.L_x_171) ;  /* 0xffffff8400387947 */ /* 0x000fea000383ffff */
.L_x_47:
[----:B------:R-:W-:-:S07]  /*a9c0*/  MOV R0, UR5 ;  /* 0x0000000500007c02 */ /* 0x000fce0008000f00 */
.L_x_172:
[----:B-1----:R1:W2:Y:S02]  /*a9d0*/  SYNCS.PHASECHK.TRANS64.TRYWAIT P0, [R0+URZ], R3 ;  /* 0x00000003000075a7 */ /* 0x0022a400080011ff */
[----:B--2---:R-:W-:Y:S05]  /*a9e0*/  @!P0 NANOSLEEP.SYNCS 0x989680 ;  /* 0x009896800000895d */ /* 0x004fea0003900000 */
[----:B------:R-:W2:Y:S02]  /*a9f0*/  @!P0 SYNCS.PHASECHK.TRANS64 P0, [R0+URZ], R3 ;  /* 0x00000003000085a7 */ /* 0x000ea400080010ff */
[----:B--2---:R-:W-:Y:S05]  /*aa00*/  @!P0 BRA `(.L_x_172) ;  /* 0xfffffffc00f08947 */ /* 0x004fea000383ffff */
[----:B------:R-:W-:Y:S05]  /*aa10*/  BRA `(.L_x_173) ;  /* 0xffffff8400447947 */ /* 0x000fea000383ffff */
.L_x_48:
[----:B------:R-:W-:-:S07]  /*aa20*/  MOV R0, UR5 ;  /* 0x0000000500007c02 */ /* 0x000fce0008000f00 */
.L_x_174:
[----:B-1----:R1:W2:Y:S02]  /*aa30*/  SYNCS.PHASECHK.TRANS64.TRYWAIT P0, [R0+URZ], R3 ;  /* 0x00000003000075a7 */ /* 0x0022a400080011ff */
[----:B--2---:R-:W-:Y:S05]  /*aa40*/  @!P0 NANOSLEEP.SYNCS 0x989680 ;  /* 0x009896800000895d */ /* 0x004fea0003900000 */
[----:B------:R-:W2:Y:S02]  /*aa50*/  @!P0 SYNCS.PHASECHK.TRANS64 P0, [R0+URZ], R3 ;  /* 0x00000003000085a7 */ /* 0x000ea400080010ff */
[----:B--2---:R-:W-:Y:S05]  /*aa60*/  @!P0 BRA `(.L_x_174) ;  /* 0xfffffffc00f08947 */ /* 0x004fea000383ffff */
[----:B------:R-:W-:Y:S05]  /*aa70*/  BRA `(.L_x_175) ;  /* 0xffffff8400507947 */ /* 0x000fea000383ffff */
.L_x_49:
[----:B------:R-:W-:-:S07]  /*aa80*/  MOV R0, UR5 ;  /* 0x0000000500007c02 */ /* 0x000fce0008000f00 */
.L_x_176:
[----:B-1----:R1:W2:Y:S02]  /*aa90*/  SYNCS.PHASECHK.TRANS64.TRYWAIT P0, [R0+URZ], R3 ;  /* 0x00000003000075a7 */ /* 0x0022a400080011ff */
[----:B--2---:R-:W-:Y:S05]  /*aaa0*/  @!P0 NANOSLEEP.SYNCS 0x989680 ;  /* 0x009896800000895d */ /* 0x004fea0003900000 */
[----:B------:R-:W2:Y:S02]  /*aab0*/  @!P0 SYNCS.PHASECHK.TRANS64 P0, [R0+URZ], R3 ;  /* 0x00000003000085a7 */ /* 0x000ea400080010ff */
[----:B--2---:R-:W-:Y:S05]  /*aac0*/  @!P0 BRA `(.L_x_176) ;  /* 0xfffffffc00f08947 */ /* 0x004fea000383ffff */
[----:B------:R-:W-:Y:S05]  /*aad0*/  BRA `(.L_x_177) ;  /* 0xffffff84005c7947 */ /* 0x000fea000383ffff */
.L_x_50:
[----:B------:R-:W-:-:S07]  /*aae0*/  MOV R0, UR5 ;  /* 0x0000000500007c02 */ /* 0x000fce0008000f00 */
.L_x_178:
[----:B-1----:R1:W2:Y:S02]  /*aaf0*/  SYNCS.PHASECHK.TRANS64.TRYWAIT P0, [R0+URZ], R3 ;  /* 0x00000003000075a7 */ /* 0x0022a400080011ff */
[----:B--2---:R-:W-:Y:S05]  /*ab00*/  @!P0 NANOSLEEP.SYNCS 0x989680 ;  /* 0x009896800000895d */ /* 0x004fea0003900000 */
[----:B------:R-:W2:Y:S02]  /*ab10*/  @!P0 SYNCS.PHASECHK.TRANS64 P0, [R0+URZ], R3 ;  /* 0x00000003000085a7 */ /* 0x000ea400080010ff */
[----:B--2---:R-:W-:Y:S05]  /*ab20*/  @!P0 BRA `(.L_x_178) ;  /* 0xfffffffc00f08947 */ /* 0x004fea000383ffff */
[----:B------:R-:W-:Y:S05]  /*ab30*/  BRA `(.L_x_179) ;  /* 0xffffff8400687947 */ /* 0x000fea000383ffff */
.L_x_51:
[----:B------:R-:W-:-:S07]  /*ab40*/  MOV R0, UR5 ;  /* 0x0000000500007c02 */ /* 0x000fce0008000f00 */
.L_x_180:
[----:B-1----:R1:W2:Y:S02]  /*ab50*/  SYNCS.PHASECHK.TRANS64.TRYWAIT P0, [R0+URZ], R3 ;  /* 0x00000003000075a7 */ /* 0x0022a400080011ff */
[----:B--2---:R-:W-:Y:S05]  /*ab60*/  @!P0 NANOSLEEP.SYNCS 0x989680 ;  /* 0x009896800000895d */ /* 0x004fea0003900000 */
[----:B------:R-:W2:Y:S02]  /*ab70*/  @!P0 SYNCS.PHASECHK.TRANS64 P0, [R0+URZ], R3 ;  /* 0x00000003000085a7 */ /* 0x000ea400080010ff */
[----:B--2---:R-:W-:Y:S05]  /*ab80*/  @!P0 BRA `(.L_x_180) ;  /* 0xfffffffc00f08947 */ /* 0x004fea000383ffff */
[----:B------:R-:W-:Y:S05]  /*ab90*/  BRA `(.L_x_181) ;  /* 0xffffff8400747947 */ /* 0x000fea000383ffff */
.L_x_52:
[----:B------:R-:W-:-:S07]  /*aba0*/  MOV R0, UR5 ;  /* 0x0000000500007c02 */ /* 0x000fce0008000f00 */
.L_x_182:
[----:B-1----:R1:W2:Y:S02]  /*abb0*/  SYNCS.PHASECHK.TRANS64.TRYWAIT P0, [R0+URZ], R3 ;  /* 0x00000003000075a7 */ /* 0x0022a400080011ff */
[----:B--2---:R-:W-:Y:S05]  /*abc0*/  @!P0 NANOSLEEP.SYNCS 0x989680 ;  /* 0x009896800000895d */ /* 0x004fea0003900000 */
[----:B------:R-:W2:Y:S02]  /*abd0*/  @!P0 SYNCS.PHASECHK.TRANS64 P0, [R0+URZ], R3 ;  /* 0x00000003000085a7 */ /* 0x000ea400080010ff */
[----:B--2---:R-:W-:Y:S05]  /*abe0*/  @!P0 BRA `(.L_x_182) ;  /* 0xfffffffc00f08947 */ /* 0x004fea000383ffff */
[----:B------:R-:W-:Y:S05]  /*abf0*/  BRA `(.L_x_183) ;  /* 0xffffff8400807947 */ /* 0x000fea000383ffff */
.L_x_53:
[----:B------:R-:W-:-:S07]  /*ac00*/  MOV R0, UR5 ;  /* 0x0000000500007c02 */ /* 0x000fce0008000f00 */
.L_x_184:
[----:B-1----:R1:W2:Y:S02]  /*ac10*/  SYNCS.PHASECHK.TRANS64.TRYWAIT P0, [R0+URZ], R3 ;  /* 0x00000003000075a7 */ /* 0x0022a400080011ff */
[----:B--2---:R-:W-:Y:S05]  /*ac20*/  @!P0 NANOSLEEP.SYNCS 0x989680 ;  /* 0x009896800000895d */ /* 0x004fea0003900000 */
[----:B------:R-:W2:Y:S02]  /*ac30*/  @!P0 SYNCS.PHASECHK.TRANS64 P0, [R0+URZ], R3 ;  /* 0x00000003000085a7 */ /* 0x000ea400080010ff */
[----:B--2---:R-:W-:Y:S05]  /*ac40*/  @!P0 BRA `(.L_x_184) ;  /* 0xfffffffc00f08947 */ /* 0x004fea000383ffff */
[----:B------:R-:W-:Y:S05]  /*ac50*/  BRA `(.L_x_185) ;  /* 0xffffff84008c7947 */ /* 0x000fea000383ffff */
.L_x_54:
[----:B------:R-:W-:-:S07]  /*ac60*/  MOV R0, UR5 ;  /* 0x0000000500007c02 */ /* 0x000fce0008000f00 */
.L_x_186:
[----:B-1----:R1:W2:Y:S02]  /*ac70*/  SYNCS.PHASECHK.TRANS64.TRYWAIT P0, [R0+URZ], R3 ;  /* 0x00000003000075a7 */ /* 0x0022a400080011ff */
[----:B--2---:R-:W-:Y:S05]  /*ac80*/  @!P0 NANOSLEEP.SYNCS 0x989680 ;  /* 0x009896800000895d */ /* 0x004fea0003900000 */
[----:B------:R-:W2:Y:S02]  /*ac90*/  @!P0 SYNCS.PHASECHK.TRANS64 P0, [R0+URZ], R3 ;  /* 0x00000003000085a7 */ /* 0x000ea400080010ff */
[----:B--2---:R-:W-:Y:S05]  /*aca0*/  @!P0 BRA `(.L_x_186) ;  /* 0xfffffffc00f08947 */ /* 0x004fea000383ffff */
[----:B------:R-:W-:Y:S05]  /*acb0*/  BRA `(.L_x_187) ;  /* 0xffffff8400987947 */ /* 0x000fea000383ffff */
.L_x_55:
[----:B------:R-:W-:-:S07]  /*acc0*/  MOV R0, UR5 ;  /* 0x0000000500007c02 */ /* 0x000fce0008000f00 */
.L_x_188:
[----:B-1----:R1:W2:Y:S02]  /*acd0*/  SYNCS.PHASECHK.TRANS64.TRYWAIT P0, [R0+URZ], R3 ;  /* 0x00000003000075a7 */ /* 0x0022a400080011ff */
[----:B--2---:R-:W-:Y:S05]  /*ace0*/  @!P0 NANOSLEEP.SYNCS 0x989680 ;  /* 0x009896800000895d */ /* 0x004fea0003900000 */
[----:B------:R-:W2:Y:S02]  /*acf0*/  @!P0 SYNCS.PHASECHK.TRANS64 P0, [R0+URZ], R3 ;  /* 0x00000003000085a7 */ /* 0x000ea400080010ff */
[----:B--2---:R-:W-:Y:S05]  /*ad00*/  @!P0 BRA `(.L_x_188) ;  /* 0xfffffffc00f08947 */ /* 0x004fea000383ffff */
[----:B------:R-:W-:Y:S05]  /*ad10*/  BRA `(.L_x_189) ;  /* 0xffffff8400a47947 */ /* 0x000fea000383ffff */
.L_x_56:
[----:B------:R-:W-:-:S07]  /*ad20*/  MOV R0, UR5 ;  /* 0x0000000500007c02 */ /* 0x000fce0008000f00 */
.L_x_190:
[----:B-1----:R1:W2:Y:S02]  /*ad30*/  SYNCS.PHASECHK.TRANS64.TRYWAIT P0, [R0+URZ], R3 ;  /* 0x00000003000075a7 */ /* 0x0022a400080011ff */
[----:B--2---:R-:W-:Y:S05]  /*ad40*/  @!P0 NANOSLEEP.SYNCS 0x989680 ;  /* 0x009896800000895d */ /* 0x004fea0003900000 */
[----:B------:R-:W2:Y:S02]  /*ad50*/  @!P0 SYNCS.PHASECHK.TRANS64 P0, [R0+URZ], R3 ;  /* 0x00000003000085a7 */ /* 0x000ea400080010ff */
[----:B--2---:R-:W-:Y:S05]  /*ad60*/  @!P0 BRA `(.L_x_190) ;  /* 0xfffffffc00f08947 */ /* 0x004fea000383ffff */
[----:B------:R-:W-:Y:S05]  /*ad70*/  BRA `(.L_x_191) ;  /* 0xffffff8400b07947 */ /* 0x000fea000383ffff */
.L_x_57:
[----:B------:R-:W-:-:S07]  /*ad80*/  MOV R0, UR5 ;  /* 0x0000000500007c02 */ /* 0x000fce0008000f00 */
.L_x_192:
[----:B-1----:R1:W2:Y:S02]  /*ad90*/  SYNCS.PHASECHK.TRANS64.TRYWAIT P0, [R0+URZ], R3 ;  /* 0x00000003000075a7 */ /* 0x0022a400080011ff */
[----:B--2---:R-:W-:Y:S05]  /*ada0*/  @!P0 NANOSLEEP.SYNCS 0x989680 ;  /* 0x009896800000895d */ /* 0x004fea0003900000 */
[----:B------:R-:W2:Y:S02]  /*adb0*/  @!P0 SYNCS.PHASECHK.TRANS64 P0, [R0+URZ], R3 ;  /* 0x00000003000085a7 */ /* 0x000ea400080010ff */
[----:B--2---:R-:W-:Y:S05]  /*adc0*/  @!P0 BRA `(.L_x_192) ;  /* 0xfffffffc00f08947 */ /* 0x004fea000383ffff */
[----:B------:R-:W-:Y:S05]  /*add0*/  BRA `(.L_x_193) ;  /* 0xffffff8400bc7947 */ /* 0x000fea000383ffff */
.L_x_58:
[----:B------:R-:W-:-:S07]  /*ade0*/  MOV R0, UR5 ;  /* 0x0000000500007c02 */ /* 0x000fce0008000f00 */
.L_x_194:
[----:B-1----:R1:W2:Y:S02]  /*adf0*/  SYNCS.PHASECHK.TRANS64.TRYWAIT P0, [R0+URZ], R3 ;  /* 0x00000003000075a7 */ /* 0x0022a400080011ff */
[----:B--2---:R-:W-:Y:S05]  /*ae00*/  @!P0 NANOSLEEP.SYNCS 0x989680 ;  /* 0x009896800000895d */ /* 0x004fea0003900000 */
[----:B------:R-:W2:Y:S02]  /*ae10*/  @!P0 SYNCS.PHASECHK.TRANS64 P0, [R0+URZ], R3 ;  /* 0x00000003000085a7 */ /* 0x000ea400080010ff */
[----:B--2---:R-:W-:Y:S05]  /*ae20*/  @!P0 BRA `(.L_x_194) ;  /* 0xfffffffc00f08947 */ /* 0x004fea000383ffff */
[----:B------:R-:W-:Y:S05]  /*ae30*/  BRA `(.L_x_195) ;  /* 0xffffff8400c87947 */ /* 0x000fea000383ffff */
.L_x_61:
[----:B--2---:R2:W3:Y:S02]  /*ae40*/  SYNCS.PHASECHK.TRANS64.TRYWAIT P0, [R2+URZ+0x1b0], R5 ;  /* 0x0001b005020075a7 */ /* 0x0044e400080011ff */
[----:B---3--:R-:W-:Y:S05]  /*ae50*/  @!P0 NANOSLEEP.SYNCS 0x989680 ;  /* 0x009896800000895d */ /* 0x008fea0003900000 */
[----:B------:R-:W3:Y:S02]  /*ae60*/  @!P0 SYNCS.PHASECHK.TRANS64 P0, [R2+URZ+0x1b0], R5 ;  /* 0x0001b005020085a7 */ /* 0x000ee400080010ff */
[----:B---3--:R-:W-:Y:S05]  /*ae70*/  @!P0 BRA `(.L_x_61) ;  /* 0xfffffffc00f08947 */ /* 0x008fea000383ffff */
[----:B------:R-:W-:Y:S05]  /*ae80*/  BRA `(.L_x_196) ;  /* 0xffffff88002c7947 */ /* 0x000fea000383ffff */
.L_x_62:
[----:B------:R-:W-:-:S07]  /*ae90*/  MOV R2, UR4 ;  /* 0x0000000400027c02 */ /* 0x000fce0008000f00 */
.L_x_197:
[----:B--2---:R2:W3:Y:S02]  /*aea0*/  SYNCS.PHASECHK.TRANS64.TRYWAIT P0, [R2+URZ+0x160], R5 ;  /* 0x00016005020075a7 */ /* 0x0044e400080011ff */
[----:B---3--:R-:W-:Y:S05]  /*aeb0*/  @!P0 NANOSLEEP.SYNCS 0x989680 ;  /* 0x009896800000895d */ /* 0x008fea0003900000 */
[----:B------:R-:W3:Y:S02]  /*aec0*/  @!P0 SYNCS.PHASECHK.TRANS64 P0, [R2+URZ+0x160], R5 ;  /* 0x00016005020085a7 */ /* 0x000ee400080010ff */
[----:B---3--:R-:W-:Y:S05]  /*aed0*/  @!P0 BRA `(.L_x_197) ;  /* 0xfffffffc00f08947 */ /* 0x008fea000383ffff */
[----:B------:R-:W-:Y:S05]  /*aee0*/  BRA `(.L_x_198) ;  /* 0xffffff88003c7947 */ /* 0x000fea000383ffff */
.L_x_63:
[----:B--2---:R2:W3:Y:S02]  /*aef0*/  SYNCS.PHASECHK.TRANS64.TRYWAIT P1, [R2+URZ+0x150], R5 ;  /* 0x00015005020075a7 */ /* 0x0044e400080211ff */
[----:B---3--:R-:W-:Y:S05]  /*af00*/  @!P1 NANOSLEEP.SYNCS 0x989680 ;  /* 0x009896800000995d */ /* 0x008fea0003900000 */
[----:B------:R-:W3:Y:S02]  /*af10*/  @!P1 SYNCS.PHASECHK.TRANS64 P1, [R2+URZ+0x150], R5 ;  /* 0x00015005020095a7 */ /* 0x000ee400080210ff */
[----:B---3--:R-:W-:Y:S05]  /*af20*/  @!P1 BRA `(.L_x_63) ;  /* 0xfffffffc00f09947 */ /* 0x008fea000383ffff */
[----:B------:R-:W-:Y:S05]  /*af30*/  BRA `(.L_x_199) ;  /* 0xffffff88006c7947 */ /* 0x000fea000383ffff */
.L_x_66:
[----:B------:R-:W-:-:S07]  /*af40*/  MOV R0, UR4 ;  /* 0x0000000400007c02 */ /* 0x000fce0008000f00 */
.L_x_200:
[----:B--2---:R2:W3:Y:S02]  /*af50*/  SYNCS.PHASECHK.TRANS64.TRYWAIT P0, [R0+URZ+0x160], R3 ;  /* 0x00016003000075a7 */ /* 0x0044e400080011ff */
[----:B---3--:R-:W-:Y:S05]  /*af60*/  @!P0 NANOSLEEP.SYNCS 0x989680 ;  /* 0x009896800000895d */ /* 0x008fea0003900000 */
[----:B------:R-:W3:Y:S02]  /*af70*/  @!P0 SYNCS.PHASECHK.TRANS64 P0, [R0+URZ+0x160], R3 ;  /* 0x00016003000085a7 */ /* 0x000ee400080010ff */
[----:B---3--:R-:W-:Y:S05]  /*af80*/  @!P0 BRA `(.L_x_200) ;  /* 0xfffffffc00f08947 */ /* 0x008fea000383ffff */
[----:B------:R-:W-:Y:S05]  /*af90*/  BRA `(.L_x_65) ;  /* 0xffffff8800c07947 */ /* 0x000fea000383ffff */
.L_x_75:
[----:B--2---:R-:W-:-:S04]  /*afa0*/  MOV R0, UR5 ;  /* 0x0000000500007c02 */ /* 0x004fc80008000f00 */
[----:B------:R2:W3:Y:S03]  /*afb0*/  SYNCS.PHASECHK.TRANS64.TRYWAIT P0, [R0+URZ+0x8], R7 ;  /* 0x00000807000075a7 */ /* 0x0004e600080011ff */
[----:B---3--:R-:W-:Y:S05]  /*afc0*/  @!P0 NANOSLEEP.SYNCS 0x989680 ;  /* 0x009896800000895d */ /* 0x008fea0003900000 */
[----:B------:R-:W3:Y:S02]  /*afd0*/  @!P0 SYNCS.PHASECHK.TRANS64 P0, [R0+URZ+0x8], R7 ;  /* 0x00000807000085a7 */ /* 0x000ee400080010ff */
[----:B---3--:R-:W-:Y:S05]  /*afe0*/  @!P0 BRA `(.L_x_75) ;  /* 0xfffffffc00ec8947 */ /* 0x008fea000383ffff */
[----:B------:R-:W-:Y:S05]  /*aff0*/  BRA `(.L_x_74) ;  /* 0xffffff8c00787947 */ /* 0x000fea000383ffff */
.L_x_77:
[----:B------:R-:W-:Y:S01]  /*b000*/  BSSY B0, `(.L_x_201) ;  /* 0x0000006000007945 */ /* 0x000fe20003800000 */
[----:B------:R-:W-:-:S07]  /*b010*/  MOV R15, 0xffffffff ;  /* 0xffffffff000f7802 */ /* 0x000fce0000000f00 */
[----:B-12--5:R-:W-:Y:S05]  /*b020*/  WARPSYNC.COLLECTIVE R15, `(.L_x_202) ;  /* 0x000000000f0c7348 */ /* 0x026fea0003c00000 */
[----:B------:R-:W-:Y:S02]  /*b030*/  ELECT P6, UR79, PT ;  /* 0x00000000004f782f */ /* 0x000fe400038c0000 */
[----:B------:R-:W-:Y:S01]  /*b040*/  MOV R14, UR79 ;  /* 0x0000004f000e7c02 */ /* 0x000fe20008000f00 */
[----:B-12--5:R-:W-:Y:S10]  /*b050*/  ENDCOLLECTIVE ;  /* 0x000000000000791b */ /* 0x026ff40003800000 */
.L_x_202:
[----:B------:R-:W-:Y:S05]  /*b060*/  BSYNC B0 ;  /* 0x0000000000007941 */ /* 0x000fea0003800000 */
.L_x_201:
[----:B------:R-:W-:Y:S01]  /*b070*/  PLOP3.LUT P0, PT, P6, PT, PT, 0x80, 0x8 ;  /* 0x000000000008781c */ /* 0x000fe2000370f070 */
[----:B------:R-:W-:-:S12]  /*b080*/  BRA `(.L_x_203) ;  /* 0xffffff8c00a47947 */ /* 0x000fd8000383ffff */
.L_x_79:
[----:B--2---:R-:W-:-:S04]  /*b090*/  MOV R0, UR5 ;  /* 0x0000000500007c02 */ /* 0x004fc80008000f00 */
[----:B------:R2:W3:Y:S03]  /*b0a0*/  SYNCS.PHASECHK.TRANS64.TRYWAIT P0, [R0+URZ+0x8], R5 ;  /* 0x00000805000075a7 */ /* 0x0004e600080011ff */
[----:B---3--:R-:W-:Y:S05]  /*b0b0*/  @!P0 NANOSLEEP.SYNCS 0x989680 ;  /* 0x009896800000895d */ /* 0x008fea0003900000 */
[----:B------:R-:W3:Y:S02]  /*b0c0*/  @!P0 SYNCS.PHASECHK.TRANS64 P0, [R0+URZ+0x8], R5 ;  /* 0x00000805000085a7 */ /* 0x000ee400080010ff */
[----:B---3--:R-:W-:Y:S05]  /*b0d0*/  @!P0 BRA `(.L_x_79) ;  /* 0xfffffffc00ec8947 */ /* 0x008fea000383ffff */
[----:B------:R-:W-:Y:S05]  /*b0e0*/  BRA `(.L_x_78) ;  /* 0xffffff8c00a87947 */ /* 0x000fea000383ffff */
.L_x_80:
[----:B-1----:R1:W2:Y:S02]  /*b0f0*/  SYNCS.PHASECHK.TRANS64.TRYWAIT P0, [R0+URZ+0x150], R5 ;  /* 0x00015005000075a7 */ /* 0x0022a400080011ff */
[----:B--2---:R-:W-:Y:S05]  /*b100*/  @!P0 NANOSLEEP.SYNCS 0x989680 ;  /* 0x009896800000895d */ /* 0x004fea0003900000 */
[----:B------:R-:W2:Y:S02]  /*b110*/  @!P0 SYNCS.PHASECHK.TRANS64 P0, [R0+URZ+0x150], R5 ;  /* 0x00015005000085a7 */ /* 0x000ea400080010ff */
[----:B--2---:R-:W-:Y:S05]  /*b120*/  @!P0 BRA `(.L_x_80) ;  /* 0xfffffffc00f08947 */ /* 0x004fea000383ffff */
[----:B------:R-:W-:Y:S05]  /*b130*/  BRA `(.L_x_204) ;  /* 0xffffff9000847947 */ /* 0x000fea000383ffff */
.L_x_82:
[----:B------:R-:W-:-:S07]  /*b140*/  MOV R0, UR23 ;  /* 0x0000001700007c02 */ /* 0x000fce0008000f00 */
.L_x_205:
[----:B-1----:R1:W2:Y:S02]  /*b150*/  SYNCS.PHASECHK.TRANS64.TRYWAIT P0, [R0+URZ+0x190], R5 ;  /* 0x00019005000075a7 */ /* 0x0022a400080011ff */
[----:B--2---:R-:W-:Y:S05]  /*b160*/  @!P0 NANOSLEEP.SYNCS 0x989680 ;  /* 0x009896800000895d */ /* 0x004fea0003900000 */
[----:B------:R-:W2:Y:S02]  /*b170*/  @!P0 SYNCS.PHASECHK.TRANS64 P0, [R0+URZ+0x190], R5 ;  /* 0x00019005000085a7 */ /* 0x000ea400080010ff */
[----:B--2---:R-:W-:Y:S05]  /*b180*/  @!P0 BRA `(.L_x_205) ;  /* 0xfffffffc00f08947 */ /* 0x004fea000383ffff */
[----:B------:R-:W-:Y:S05]  /*b190*/  BRA `(.L_x_206) ;  /* 0xffffff9000d07947 */ /* 0x000fea000383ffff */
.L_x_85:
[----:B------:R-:W-:Y:S07]  /*b1a0*/  MOV R0, UR5 ;  /* 0x0000000500007c02 */ /* 0x000fee0008000f00 */
.L_x_207:
[----:B-1----:R1:W2:Y:S02]  /*b1b0*/  SYNCS.PHASECHK.TRANS64.TRYWAIT P0, [R0+URZ], R5 ;  /* 0x00000005000075a7 */ /* 0x0022a400080011ff */
[----:B--2---:R-:W-:Y:S05]  /*b1c0*/  @!P0 NANOSLEEP.SYNCS 0x989680 ;  /* 0x009896800000895d */ /* 0x004fea0003900000 */
[----:B------:R-:W2:Y:S02]  /*b1d0*/  @!P0 SYNCS.PHASECHK.TRANS64 P0, [R0+URZ], R5 ;  /* 0x00000005000085a7 */ /* 0x000ea400080010ff */
[----:B--2---:R-:W-:Y:S05]  /*b1e0*/  @!P0 BRA `(.L_x_207) ;  /* 0xfffffffc00f08947 */ /* 0x004fea000383ffff */
[----:B------:R-:W-:Y:S05]  /*b1f0*/  BRA `(.L_x_84) ;  /* 0xffffff9000e47947 */ /* 0x000fea000383ffff */
.L_x_89:
[----:B-1----:R-:W-:-:S07]  /*b200*/  MOV R0, UR4 ;  /* 0x0000000400007c02 */ /* 0x002fce0008000f00 */
.L_x_208:
[----:B-1----:R1:W2:Y:S02]  /*b210*/  SYNCS.PHASECHK.TRANS64.TRYWAIT P0, [R0+URZ], R3 ;  /* 0x00000003000075a7 */ /* 0x0022a400080011ff */
[----:B--2---:R-:W-:Y:S05]  /*b220*/  @!P0 NANOSLEEP.SYNCS 0x989680 ;  /* 0x009896800000895d */ /* 0x004fea0003900000 */
[----:B------:R-:W2:Y:S02]  /*b230*/  @!P0 SYNCS.PHASECHK.TRANS64 P0, [R0+URZ], R3 ;  /* 0x00000003000085a7 */ /* 0x000ea400080010ff */
[----:B--2---:R-:W-:Y:S05]  /*b240*/  @!P0 BRA `(.L_x_208) ;  /* 0xfffffffc00f08947 */ /* 0x004fea000383ffff */
[----:B------:R-:W-:Y:S05]  /*b250*/  BRA `(.L_x_209) ;  /* 0xffffff9400b07947 */ /* 0x000fea000383ffff */
.L_x_90:
[----:B------:R-:W-:-:S07]  /*b260*/  MOV R0, UR5 ;  /* 0x0000000500007c02 */ /* 0x000fce0008000f00 */
.L_x_210:
[----:B-1----:R1:W2:Y:S02]  /*b270*/  SYNCS.PHASECHK.TRANS64.TRYWAIT P0, [R0+URZ], R3 ;  /* 0x00000003000075a7 */ /* 0x0022a400080011ff */
[----:B--2---:R-:W-:Y:S05]  /*b280*/  @!P0 NANOSLEEP.SYNCS 0x989680 ;  /* 0x009896800000895d */ /* 0x004fea0003900000 */
[----:B------:R-:W2:Y:S02]  /*b290*/  @!P0 SYNCS.PHASECHK.TRANS64 P0, [R0+URZ], R3 ;  /* 0x00000003000085a7 */ /* 0x000ea400080010ff */
[----:B--2---:R-:W-:Y:S05]  /*b2a0*/  @!P0 BRA `(.L_x_210) ;  /* 0xfffffffc00f08947 */ /* 0x004fea000383ffff */
[----:B------:R-:W-:Y:S05]  /*b2b0*/  BRA `(.L_x_211) ;  /* 0xffffff9400bc7947 */ /* 0x000fea000383ffff */
.L_x_91:
[----:B------:R-:W-:-:S07]  /*b2c0*/  MOV R0, UR5 ;  /* 0x0000000500007c02 */ /* 0x000fce0008000f00 */
.L_x_212:
[----:B-1----:R1:W2:Y:S02]  /*b2d0*/  SYNCS.PHASECHK.TRANS64.TRYWAIT P0, [R0+URZ], R3 ;  /* 0x00000003000075a7 */ /* 0x0022a400080011ff */
[----:B--2---:R-:W-:Y:S05]  /*b2e0*/  @!P0 NANOSLEEP.SYNCS 0x989680 ;  /* 0x009896800000895d */ /* 0x004fea0003900000 */
[----:B------:R-:W2:Y:S02]  /*b2f0*/  @!P0 SYNCS.PHASECHK.TRANS64 P0, [R0+URZ], R3 ;  /* 0x00000003000085a7 */ /* 0x000ea400080010ff */
[----:B--2---:R-:W-:Y:S05]  /*b300*/  @!P0 BRA `(.L_x_212) ;  /* 0xfffffffc00f08947 */ /* 0x004fea000383ffff */
[----:B------:R-:W-:Y:S05]  /*b310*/  BRA `(.L_x_213) ;  /* 0xffffff9400c87947 */ /* 0x000fea000383ffff */
.L_x_94:
[----:B------:R-:W-:-:S07]  /*b320*/  MOV R0, UR17 ;  /* 0x0000001100007c02 */ /* 0x000fce0008000f00 */
.L_x_214:
[----:B-1----:R1:W2:Y:S02]  /*b330*/  SYNCS.PHASECHK.TRANS64.TRYWAIT P1, [R0+URZ+0x1d0], R3 ;  /* 0x0001d003000075a7 */ /* 0x0022a400080211ff */
[----:B--2---:R-:W-:Y:S05]  /*b340*/  @!P1 NANOSLEEP.SYNCS 0x989680 ;  /* 0x009896800000995d */ /* 0x004fea0003900000 */
[----:B------:R-:W2:Y:S02]  /*b350*/  @!P1 SYNCS.PHASECHK.TRANS64 P1, [R0+URZ+0x1d0], R3 ;  /* 0x0001d003000095a7 */ /* 0x000ea400080210ff */
[----:B--2---:R-:W-:Y:S05]  /*b360*/  @!P1 BRA `(.L_x_214) ;  /* 0xfffffffc00f09947 */ /* 0x004fea000383ffff */
[----:B------:R-:W-:Y:S05]  /*b370*/  BRA `(.L_x_215) ;  /* 0xffffff9800147947 */ /* 0x000fea000383ffff */
.L_x_99:
[----:B--2---:R2:W3:Y:S02]  /*b380*/  SYNCS.PHASECHK.TRANS64.TRYWAIT P0, [R12+URZ+0x150], R9 ;  /* 0x000150090c0075a7 */ /* 0x0044e400080011ff */
[----:B---3--:R-:W-:Y:S05]  /*b390*/  @!P0 NANOSLEEP.SYNCS 0x989680 ;  /* 0x009896800000895d */ /* 0x008fea0003900000 */
[----:B------:R-:W3:Y:S02]  /*b3a0*/  @!P0 SYNCS.PHASECHK.TRANS64 P0, [R12+URZ+0x150], R9 ;  /* 0x000150090c0085a7 */ /* 0x000ee400080010ff */
[----:B---3--:R-:W-:Y:S05]  /*b3b0*/  @!P0 BRA `(.L_x_99) ;  /* 0xfffffffc00f08947 */ /* 0x008fea000383ffff */
[----:B------:R-:W-:Y:S05]  /*b3c0*/  BRA `(.L_x_216) ;  /* 0xffffff9c004c7947 */ /* 0x000fea000383ffff */
.L_x_102:
[----:B------:R-:W-:Y:S07]  /*b3d0*/  MOV R0, UR21 ;  /* 0x0000001500007c02 */ /* 0x000fee0008000f00 */
.L_x_217:
[----:B--2---:R2:W3:Y:S02]  /*b3e0*/  SYNCS.PHASECHK.TRANS64.TRYWAIT P2, [R0+URZ+0x148], R11 ;  /* 0x0001480b000075a7 */ /* 0x0044e400080411ff */
[----:B---3--:R-:W-:Y:S05]  /*b3f0*/  @!P2 NANOSLEEP.SYNCS 0x989680 ;  /* 0x009896800000a95d */ /* 0x008fea0003900000 */
[----:B------:R-:W3:Y:S02]  /*b400*/  @!P2 SYNCS.PHASECHK.TRANS64 P2, [R0+URZ+0x148], R11 ;  /* 0x0001480b0000a5a7 */ /* 0x000ee400080410ff */
[----:B---3--:R-:W-:Y:S05]  /*b410*/  @!P2 BRA `(.L_x_217) ;  /* 0xfffffffc00f0a947 */ /* 0x008fea000383ffff */
[----:B------:R-:W-:Y:S05]  /*b420*/  BRA `(.L_x_101) ;  /* 0xffffffa000b47947 */ /* 0x000fea000383ffff */
.L_x_105:
[----:B--2---:R-:W-:Y:S07]  /*b430*/  MOV R0, UR21 ;  /* 0x0000001500007c02 */ /* 0x004fee0008000f00 */
.L_x_218:
[----:B--2---:R2:W3:Y:S02]  /*b440*/  SYNCS.PHASECHK.TRANS64.TRYWAIT P0, [R0+URZ+0x120], R9 ;  /* 0x00012009000075a7 */ /* 0x0044e400080011ff */
[----:B---3--:R-:W-:Y:S05]  /*b450*/  @!P0 NANOSLEEP.SYNCS 0x989680 ;  /* 0x009896800000895d */ /* 0x008fea0003900000 */
[----:B------:R-:W3:Y:S02]  /*b460*/  @!P0 SYNCS.PHASECHK.TRANS64 P0, [R0+URZ+0x120], R9 ;  /* 0x00012009000085a7 */ /* 0x000ee400080010ff */
[----:B---3--:R-:W-:Y:S05]  /*b470*/  @!P0 BRA `(.L_x_218) ;  /* 0xfffffffc00f08947 */ /* 0x008fea000383ffff */
[----:B------:R-:W-:Y:S05]  /*b480*/  BRA `(.L_x_219) ;  /* 0xffffffa400107947 */ /* 0x000fea000383ffff */
.L_x_106:
[----:B------:R-:W-:Y:S07]  /*b490*/  MOV R0, UR21 ;  /* 0x0000001500007c02 */ /* 0x000fee0008000f00 */
.L_x_220:
[----:B--2---:R2:W3:Y:S02]  /*b4a0*/  SYNCS.PHASECHK.TRANS64.TRYWAIT P0, [R0+URZ+0x128], R9 ;  /* 0x00012809000075a7 */ /* 0x0044e400080011ff */
[----:B---3--:R-:W-:Y:S05]  /*b4b0*/  @!P0 NANOSLEEP.SYNCS 0x989680 ;  /* 0x009896800000895d */ /* 0x008fea0003900000 */
[----:B------:R-:W3:Y:S02]  /*b4c0*/  @!P0 SYNCS.PHASECHK.TRANS64 P0, [R0+URZ+0x128], R9 ;  /* 0x00012809000085a7 */ /* 0x000ee400080010ff */
[----:B---3--:R-:W-:Y:S05]  /*b4d0*/  @!P0 BRA `(.L_x_220) ;  /* 0xfffffffc00f08947 */ /* 0x008fea000383ffff */
[----:B------:R-:W-:Y:S05]  /*b4e0*/  BRA `(.L_x_221) ;  /* 0xffffffa400687947 */ /* 0x000fea000383ffff */
.L_x_107:
[----:B------:R-:W-:Y:S07]  /*b4f0*/  MOV R0, UR21 ;  /* 0x0000001500007c02 */ /* 0x000fee0008000f00 */
.L_x_222:
[----:B--2---:R2:W3:Y:S02]  /*b500*/  SYNCS.PHASECHK.TRANS64.TRYWAIT P0, [R0+URZ+0x130], R9 ;  /* 0x00013009000075a7 */ /* 0x0044e400080011ff */
[----:B---3--:R-:W-:Y:S05]  /*b510*/  @!P0 NANOSLEEP.SYNCS 0x989680 ;  /* 0x009896800000895d */ /* 0x008fea0003900000 */
[----:B------:R-:W3:Y:S02]  /*b520*/  @!P0 SYNCS.PHASECHK.TRANS64 P0, [R0+URZ+0x130], R9 ;  /* 0x00013009000085a7 */ /* 0x000ee400080010ff */
[----:B---3--:R-:W-:Y:S05]  /*b530*/  @!P0 BRA `(.L_x_222) ;  /* 0xfffffffc00f08947 */ /* 0x008fea000383ffff */
[----:B------:R-:W-:Y:S05]  /*b540*/  BRA `(.L_x_223) ;  /* 0xffffffa400c47947 */ /* 0x000fea000383ffff */
.L_x_108:
[----:B------:R-:W-:Y:S07]  /*b550*/  MOV R0, UR21 ;  /* 0x0000001500007c02 */ /* 0x000fee0008000f00 */
.L_x_224:
[----:B--2---:R2:W3:Y:S02]  /*b560*/  SYNCS.PHASECHK.TRANS64.TRYWAIT P0, [R0+URZ+0x138], R9 ;  /* 0x00013809000075a7 */ /* 0x0044e400080011ff */
[----:B---3--:R-:W-:Y:S05]  /*b570*/  @!P0 NANOSLEEP.SYNCS 0x989680 ;  /* 0x009896800000895d */ /* 0x008fea0003900000 */
[----:B------:R-:W3:Y:S02]  /*b580*/  @!P0 SYNCS.PHASECHK.TRANS64 P0, [R0+URZ+0x138], R9 ;  /* 0x00013809000085a7 */ /* 0x000ee400080010ff */
[----:B---3--:R-:W-:Y:S05]  /*b590*/  @!P0 BRA `(.L_x_224) ;  /* 0xfffffffc00f08947 */ /* 0x008fea000383ffff */
[----:B------:R-:W-:Y:S05]  /*b5a0*/  BRA `(.L_x_225) ;  /* 0xffffffa800207947 */ /* 0x000fea000383ffff */
.L_x_110:
[----:B------:R-:W-:-:S07]  /*b5b0*/  MOV R0, UR21 ;  /* 0x0000001500007c02 */ /* 0x000fce0008000f00 */
.L_x_226:
[----:B--2---:R2:W4:Y:S02]  /*b5c0*/  SYNCS.PHASECHK.TRANS64.TRYWAIT P0, [R0+URZ+0x120], R3 ;  /* 0x00012003000075a7 */ /* 0x00452400080011ff */
[----:B----4-:R-:W-:Y:S05]  /*b5d0*/  @!P0 NANOSLEEP.SYNCS 0x989680 ;  /* 0x009896800000895d */ /* 0x010fea0003900000 */
[----:B------:R-:W4:Y:S02]  /*b5e0*/  @!P0 SYNCS.PHASECHK.TRANS64 P0, [R0+URZ+0x120], R3 ;  /* 0x00012003000085a7 */ /* 0x000f2400080010ff */
[----:B----4-:R-:W-:Y:S05]  /*b5f0*/  @!P0 BRA `(.L_x_226) ;  /* 0xfffffffc00f08947 */ /* 0x010fea000383ffff */
[----:B------:R-:W-:Y:S05]  /*b600*/  BRA `(.L_x_227) ;  /* 0xffffffa800b07947 */ /* 0x000fea000383ffff */
.L_x_111:
[----:B--2---:R-:W-:-:S07]  /*b610*/  MOV R0, UR21 ;  /* 0x0000001500007c02 */ /* 0x004fce0008000f00 */
.L_x_228:
[----:B--2---:R2:W4:Y:S02]  /*b620*/  SYNCS.PHASECHK.TRANS64.TRYWAIT P0, [R0+URZ+0x128], R3 ;  /* 0x00012803000075a7 */ /* 0x00452400080011ff */
[----:B----4-:R-:W-:Y:S05]  /*b630*/  @!P0 NANOSLEEP.SYNCS 0x989680 ;  /* 0x009896800000895d */ /* 0x010fea0003900000 */
[----:B------:R-:W4:Y:S02]  /*b640*/  @!P0 SYNCS.PHASECHK.TRANS64 P0, [R0+URZ+0x128], R3 ;  /* 0x00012803000085a7 */ /* 0x000f2400080010ff */
[----:B----4-:R-:W-:Y:S05]  /*b650*/  @!P0 BRA `(.L_x_228) ;  /* 0xfffffffc00f08947 */ /* 0x010fea000383ffff */
[----:B------:R-:W-:Y:S05]  /*b660*/  BRA `(.L_x_229) ;  /* 0xffffffa800a07947 */ /* 0x000fea000383ffff */
.L_x_112:
[----:B--2---:R-:W-:-:S07]  /*b670*/  MOV R0, UR21 ;  /* 0x0000001500007c02 */ /* 0x004fce0008000f00 */
.L_x_230:
[----:B--2---:R2:W4:Y:S02]  /*b680*/  SYNCS.PHASECHK.TRANS64.TRYWAIT P0, [R0+URZ+0x130], R3 ;  /* 0x00013003000075a7 */ /* 0x00452400080011ff */
[----:B----4-:R-:W-:Y:S05]  /*b690*/  @!P0 NANOSLEEP.SYNCS 0x989680 ;  /* 0x009896800000895d */ /* 0x010fea0003900000 */
[----:B------:R-:W4:Y:S02]  /*b6a0*/  @!P0 SYNCS.PHASECHK.TRANS64 P0, [R0+URZ+0x130], R3 ;  /* 0x00013003000085a7 */ /* 0x000f2400080010ff */
[----:B----4-:R-:W-:Y:S05]  /*b6b0*/  @!P0 BRA `(.L_x_230) ;  /* 0xfffffffc00f08947 */ /* 0x010fea000383ffff */
[----:B------:R-:W-:Y:S05]  /*b6c0*/  BRA `(.L_x_231) ;  /* 0xffffffa800907947 */ /* 0x000fea000383ffff */
.L_x_114:
[----:B--2---:R2:W3:Y:S02]  /*b6d0*/  SYNCS.PHASECHK.TRANS64.TRYWAIT P0, [R3+URZ+0x150], R0 ;  /* 0x00015000030075a7 */ /* 0x0044e400080011ff */
[----:B---3--:R-:W-:Y:S05]  /*b6e0*/  @!P0 NANOSLEEP.SYNCS 0x989680 ;  /* 0x009896800000895d */ /* 0x008fea0003900000 */
[----:B------:R-:W3:Y:S02]  /*b6f0*/  @!P0 SYNCS.PHASECHK.TRANS64 P0, [R3+URZ+0x150], R0 ;  /* 0x00015000030085a7 */ /* 0x000ee400080010ff */
[----:B---3--:R-:W-:Y:S05]  /*b700*/  @!P0 BRA `(.L_x_114) ;  /* 0xfffffffc00f08947 */ /* 0x008fea000383ffff */
[----:B------:R-:W-:Y:S05]  /*b710*/  BRA `(.L_x_232) ;  /* 0xffffffac00687947 */ /* 0x000fea000383ffff */
.L_x_125:
[----:B-1----:R-:W-:Y:S04]  /*b720*/  MOV R2, UR43 ;  /* 0x0000002b00027c02 */ /* 0x002fe80008000f00 */
[----:B------:R1:W2:Y:S03]  /*b730*/  SYNCS.PHASECHK.TRANS64.TRYWAIT P0, [R2+URZ+0x100], R3 ;  /* 0x00010003020075a7 */ /* 0x0002a600080011ff */
[----:B--2---:R-:W-:Y:S05]  /*b740*/  @!P0 NANOSLEEP.SYNCS 0x989680 ;  /* 0x009896800000895d */ /* 0x004fea0003900000 */
[----:B------:R-:W2:Y:S02]  /*b750*/  @!P0 SYNCS.PHASECHK.TRANS64 P0, [R2+URZ+0x100], R3 ;  /* 0x00010003020085a7 */ /* 0x000ea400080010ff */
[----:B--2---:R-:W-:Y:S05]  /*b760*/  @!P0 BRA `(.L_x_125) ;  /* 0xfffffffc00ec8947 */ /* 0x004fea000383ffff */
[----:B------:R-:W-:Y:S05]  /*b770*/  BRA `(.L_x_124) ;  /* 0xffffffb800bc7947 */ /* 0x000fea000383ffff */
.L_x_127:
[----:B-1----:R1:W3:Y:S02]  /*b780*/  SYNCS.PHASECHK.TRANS64.TRYWAIT P1, [R101+URZ+0x170], R0 ;  /* 0x00017000650075a7 */ /* 0x0022e400080211ff */
[----:B---3--:R-:W-:Y:S05]  /*b790*/  @!P1 NANOSLEEP.SYNCS 0x989680 ;  /* 0x009896800000995d */ /* 0x008fea0003900000 */
[----:B------:R-:W3:Y:S02]  /*b7a0*/  @!P1 SYNCS.PHASECHK.TRANS64 P1, [R101+URZ+0x170], R0 ;  /* 0x00017000650095a7 */ /* 0x000ee400080210ff */
[----:B---3--:R-:W-:Y:S05]  /*b7b0*/  @!P1 BRA `(.L_x_127) ;  /* 0xfffffffc00f09947 */ /* 0x008fea000383ffff */
[----:B------:R-:W-:Y:S05]  /*b7c0*/  BRA `(.L_x_126) ;  /* 0xffffffb800e47947 */ /* 0x000fea000383ffff */
.L_x_136:
[----:B---3--:R3:W4:Y:S02]  /*b7d0*/  SYNCS.PHASECHK.TRANS64.TRYWAIT P0, [R3+URZ+0x100], R0 ;  /* 0x00010000030075a7 */ /* 0x00872400080011ff */
[----:B----4-:R-:W-:Y:S05]  /*b7e0*/  @!P0 NANOSLEEP.SYNCS 0x989680 ;  /* 0x009896800000895d */ /* 0x010fea0003900000 */
[----:B------:R-:W4:Y:S02]  /*b7f0*/  @!P0 SYNCS.PHASECHK.TRANS64 P0, [R3+URZ+0x100], R0 ;  /* 0x00010000030085a7 */ /* 0x000f2400080010ff */
[----:B----4-:R-:W-:Y:S05]  /*b800*/  @!P0 BRA `(.L_x_136) ;  /* 0xfffffffc00f08947 */ /* 0x010fea000383ffff */
[----:B------:R-:W-:Y:S05]  /*b810*/  BRA `(.L_x_135) ;  /* 0xffffffc400d07947 */ /* 0x000fea000383ffff */
.L_x_144:
[----:B-1----:R1:W3:Y:S02]  /*b820*/  SYNCS.PHASECHK.TRANS64.TRYWAIT P0, [R62+URZ+0x100], R5 ;  /* 0x000100053e0075a7 */ /* 0x0022e400080011ff */
[----:B---3--:R-:W-:Y:S05]  /*b830*/  @!P0 NANOSLEEP.SYNCS 0x989680 ;  /* 0x009896800000895d */ /* 0x008fea0003900000 */
[----:B------:R-:W3:Y:S02]  /*b840*/  @!P0 SYNCS.PHASECHK.TRANS64 P0, [R62+URZ+0x100], R5 ;  /* 0x000100053e0085a7 */ /* 0x000ee400080010ff */
[----:B---3--:R-:W-:Y:S05]  /*b850*/  @!P0 BRA `(.L_x_144) ;  /* 0xfffffffc00f08947 */ /* 0x008fea000383ffff */
[----:B------:R-:W-:Y:S05]  /*b860*/  BRA `(.L_x_143) ;  /* 0xffffffd000e47947 */ /* 0x000fea000383ffff */
.L_x_152:
[----:B-1----:R1:W4:Y:S02]  /*b870*/  SYNCS.PHASECHK.TRANS64.TRYWAIT P0, [R62+URZ+0x100], R5 ;  /* 0x000100053e0075a7 */ /* 0x00232400080011ff */
[----:B----4-:R-:W-:Y:S05]  /*b880*/  @!P0 NANOSLEEP.SYNCS 0x989680 ;  /* 0x009896800000895d */ /* 0x010fea0003900000 */
[----:B------:R-:W4:Y:S02]  /*b890*/  @!P0 SYNCS.PHASECHK.TRANS64 P0, [R62+URZ+0x100], R5 ;  /* 0x000100053e0085a7 */ /* 0x000f2400080010ff */
[----:B----4-:R-:W-:Y:S05]  /*b8a0*/  @!P0 BRA `(.L_x_152) ;  /* 0xfffffffc00f08947 */ /* 0x010fea000383ffff */
[----:B------:R-:W-:Y:S05]  /*b8b0*/  BRA `(.L_x_151) ;  /* 0xffffffdc00f47947 */ /* 0x000fea000383ffff */
        .weak           $__internal_0_$__cuda_sm10x_tcgen05_guardrail_trap_col_being_dealloced_not_returned_by_alloc
        .type           $__internal_0_$__cuda_sm10x_tcgen05_guardrail_trap_col_being_dealloced_not_returned_by_alloc,@function
        .size           $__internal_0_$__cuda_sm10x_tcgen05_guardrail_trap_col_being_dealloced_not_returned_by_alloc,($__internal_1_$__cuda_sm10x_tcgen05_guardrail_trap_phase_invalid_during_alloc - $__internal_0_$__cuda_sm10x_tcgen05_guardrail_trap_col_being_dealloced_not_returned_by_alloc)
$__internal_0_$__cuda_sm10x_tcgen05_guardrail_trap_col_being_dealloced_not_returned_by_alloc:
[----:B------:R-:W-:Y:S05]  /*b8c0*/  BPT.TRAP 0x1 ;  /* 0x000000040000795c */ /* 0x000fea0000300000 */
[----:B------:R-:W-:-:S04]  /*b8d0*/  HFMA2 R3, -RZ, RZ, 0, 0 ;  /* 0x00000000ff037431 */ /* 0x000fc800000001ff */
[----:B------:R-:W-:Y:S05]  /*b8e0*/  RET.REL.NODEC R2 `(_ZN7cutlass13device_kernelINS_4gemm6kernel13GemmUniversalIN4cute5tupleIJiiiiEEENS1_10collective13CollectiveMmaINS1_35MainloopSm100TmaUmmaWarpSpecializedILi16ELi2ELi4ENS5_IJNS4_1CILi4EEENSA_ILi2EEENSA_ILi1EEEEEEEENS5_IJNSA_ILi128EEENSA_ILi256EEENSA_ILi32EEEEEENS_6half_tENS5_IJlSD_lEEESK_SL_NS4_8TiledMMAINS4_8MMA_AtomIJNS4_26SM100_MMA_F16BF16_2x1SM_SSISK_SK_fLi128ELi256ELNS4_4UMMA5MajorE0ELSQ_0ELNSP_7ScaleInE0ELSR_0EEEEEENS4_6LayoutINS5_IJSD_SD_SD_EEENS5_IJNSA_ILi0EEESW_SW_EEEEENS5_IJNS4_10UnderscoreESZ_SZ_EEEEENS4_28SM100_TMA_2SM_LOAD_MULTICASTENS4_14ComposedLayoutINS4_7SwizzleILi2ELi4ELi3EEENS4_18smem_ptr_flag_bitsILi16EEENSU_INS5_IJNSA_ILi8EEESI_EEENS5_IJSI_SD_EEEEEEEvNS4_8identityES12_S1C_vS1D_EENS_8epilogue10collective18CollectiveEpilogueINS1F_23Sm100TmaWarpSpecializedILi4ELi2ELi32ELb1ELb0EEEJNS5_IJNSA_ILi64EEESH_SI_EEENS5_IJNSU_IS1K_SD_EENSU_INS5_IJSI_SC_EEENS5_IJSD_SG_EEEEEEEESK_SL_SK_SL_NS1F_6fusion15FusionCallbacksIS1J_NS1R_17LinearCombinationISK_fSK_fLNS_15FloatRoundStyleE2EEES1L_S1Q_JEEENS4_5SM1004TMEM4LOAD26SM100_TMEM_LOAD_32dp32b32xENS4_13SM90_TMA_LOADES1C_NS4_39AutoVectorizingCopyWithAssumedAlignmentILi128EEENS4_14SM90_TMA_STOREES1C_S23_S23_EEEvvEEEEvNT_6ParamsE) ;  /* 0xffffff4402c47950 */ /* 0x000fea0003c3ffff */
        .weak           $__internal_1_$__cuda_sm10x_tcgen05_guardrail_trap_phase_invalid_during_alloc
        .type           $__internal_1_$__cuda_sm10x_tcgen05_guardrail_trap_phase_invalid_during_alloc,@function
        .size           $__internal_1_$__cuda_sm10x_tcgen05_guardrail_trap_phase_invalid_during_alloc,($__internal_2_$__cuda_sm10x_tcgen05_guardrail_trap_unallocated_columns_being_dealloced - $__internal_1_$__cuda_sm10x_tcgen05_guardrail_trap_phase_invalid_during_alloc)
$__internal_1_$__cuda_sm10x_tcgen05_guardrail_trap_phase_invalid_during_alloc:
[----:B------:R-:W-:Y:S05]  /*b8f0*/  BPT.TRAP 0x1 ;  /* 0x000000040000795c */ /* 0x000fea0000300000 */
[----:B------:R-:W-:-:S04]  /*b900*/  MOV R5, 0x0 ;  /* 0x0000000000057802 */ /* 0x000fc80000000f00 */
[----:B------:R-:W-:Y:S05]  /*b910*/  RET.REL.NODEC R4 `(_ZN7cutlass13device_kernelINS_4gemm6kernel13GemmUniversalIN4cute5tupleIJiiiiEEENS1_10collective13CollectiveMmaINS1_35MainloopSm100TmaUmmaWarpSpecializedILi16ELi2ELi4ENS5_IJNS4_1CILi4EEENSA_ILi2EEENSA_ILi1EEEEEEEENS5_IJNSA_ILi128EEENSA_ILi256EEENSA_ILi32EEEEEENS_6half_tENS5_IJlSD_lEEESK_SL_NS4_8TiledMMAINS4_8MMA_AtomIJNS4_26SM100_MMA_F16BF16_2x1SM_SSISK_SK_fLi128ELi256ELNS4_4UMMA5MajorE0ELSQ_0ELNSP_7ScaleInE0ELSR_0EEEEEENS4_6LayoutINS5_IJSD_SD_SD_EEENS5_IJNSA_ILi0EEESW_SW_EEEEENS5_IJNS4_10UnderscoreESZ_SZ_EEEEENS4_28SM100_TMA_2SM_LOAD_MULTICASTENS4_14ComposedLayoutINS4_7SwizzleILi2ELi4ELi3EEENS4_18smem_ptr_flag_bitsILi16EEENSU_INS5_IJNSA_ILi8EEESI_EEENS5_IJSI_SD_EEEEEEEvNS4_8identityES12_S1C_vS1D_EENS_8epilogue10collective18CollectiveEpilogueINS1F_23Sm100TmaWarpSpecializedILi4ELi2ELi32ELb1ELb0EEEJNS5_IJNSA_ILi64EEESH_SI_EEENS5_IJNSU_IS1K_SD_EENSU_INS5_IJSI_SC_EEENS5_IJSD_SG_EEEEEEEESK_SL_SK_SL_NS1F_6fusion15FusionCallbacksIS1J_NS1R_17LinearCombinationISK_fSK_fLNS_15FloatRoundStyleE2EEES1L_S1Q_JEEENS4_5SM1004TMEM4LOAD26SM100_TMEM_LOAD_32dp32b32xENS4_13SM90_TMA_LOADES1C_NS4_39AutoVectorizingCopyWithAssumedAlignmentILi128EEENS4_14SM90_TMA_STOREES1C_S23_S23_EEEvvEEEEvNT_6ParamsE) ;  /* 0xffffff4404b87950 */ /* 0x000fea0003c3ffff */
        .weak           $__internal_2_$__cuda_sm10x_tcgen05_guardrail_trap_unallocated_columns_being_dealloced
        .type           $__internal_2_$__cuda_sm10x_tcgen05_guardrail_trap_unallocated_columns_being_dealloced,@function
        .size           $__internal_2_$__cuda_sm10x_tcgen05_guardrail_trap_unallocated_columns_being_dealloced,(.L_x_234 - $__internal_2_$__cuda_sm10x_tcgen05_guardrail_trap_unallocated_columns_being_dealloced)
$__internal_2_$__cuda_sm10x_tcgen05_guardrail_trap_unallocated_columns_being_dealloced:
[----:B------:R-:W-:Y:S05]  /*b920*/  BPT.TRAP 0x1 ;  /* 0x000000040000795c */ /* 0x000fea0000300000 */
[----:B------:R-:W-:-:S04]  /*b930*/  HFMA2 R3, -RZ, RZ, 0, 0 ;  /* 0x00000000ff037431 */ /* 0x000fc800000001ff */
[----:B------:R-:W-:Y:S05]  /*b940*/  RET.REL.NODEC R2 `(_ZN7cutlass13device_kernelINS_4gemm6kernel13GemmUniversalIN4cute5tupleIJiiiiEEENS1_10collective13CollectiveMmaINS1_35MainloopSm100TmaUmmaWarpSpecializedILi16ELi2ELi4ENS5_IJNS4_1CILi4EEENSA_ILi2EEENSA_ILi1EEEEEEEENS5_IJNSA_ILi128EEENSA_ILi256EEENSA_ILi32EEEEEENS_6half_tENS5_IJlSD_lEEESK_SL_NS4_8TiledMMAINS4_8MMA_AtomIJNS4_26SM100_MMA_F16BF16_2x1SM_SSISK_SK_fLi128ELi256ELNS4_4UMMA5MajorE0ELSQ_0ELNSP_7ScaleInE0ELSR_0EEEEEENS4_6LayoutINS5_IJSD_SD_SD_EEENS5_IJNSA_ILi0EEESW_SW_EEEEENS5_IJNS4_10UnderscoreESZ_SZ_EEEEENS4_28SM100_TMA_2SM_LOAD_MULTICASTENS4_14ComposedLayoutINS4_7SwizzleILi2ELi4ELi3EEENS4_18smem_ptr_flag_bitsILi16EEENSU_INS5_IJNSA_ILi8EEESI_EEENS5_IJSI_SD_EEEEEEEvNS4_8identityES12_S1C_vS1D_EENS_8epilogue10collective18CollectiveEpilogueINS1F_23Sm100TmaWarpSpecializedILi4ELi2ELi32ELb1ELb0EEEJNS5_IJNSA_ILi64EEESH_SI_EEENS5_IJNSU_IS1K_SD_EENSU_INS5_IJSI_SC_EEENS5_IJSD_SG_EEEEEEEESK_SL_SK_SL_NS1F_6fusion15FusionCallbacksIS1J_NS1R_17LinearCombinationISK_fSK_fLNS_15FloatRoundStyleE2EEES1L_S1Q_JEEENS4_5SM1004TMEM4LOAD26SM100_TMEM_LOAD_32dp32b32xENS4_13SM90_TMA_LOADES1C_NS4_39AutoVectorizingCopyWithAssumedAlignmentILi128EEENS4_14SM90_TMA_STOREES1C_S23_S23_EEEvvEEEEvNT_6ParamsE) ;  /* 0xffffff4402ac7950 */ /* 0x000fea0003c3ffff */
.L_x_233:
[----:B------:R-:W-:-:S00]  /*b950*/  BRA `(.L_x_233) ;  /* 0xfffffffc00fc7947 */ /* 0x000fc0000383ffff */
[----:B------:R-:W-:-:S00]  /*b960*/  NOP ;  /* 0x0000000000007918 */ /* 0x000fc00000000000 */
        /* <DEDUP_REMOVED lines=9> */
.L_x_234:


//--------------------- .nv.global.init           --------------------------
	.section	.nv.global.init,"aw",@progbits
.nv.global.init:
	.type		$str$27,@object
	.size		$str$27,($str$28 - $str$27)
$str$27:
        /*0000*/ 	.byte	0x28, 0x61, 0x64, 0x64, 0x72, 0x65, 0x73, 0x73, 0x20, 0x26, 0x20, 0x6d, 0x61, 0x73, 0x6b, 0x29
        /*0010*/ 	.byte	0x20, 0x3d, 0x3d, 0x20, 0x30, 0x00
	.type		$str$28,@object
	.size		$str$28,($str$26 - $str$28)
$str$28:
        /*0016*/ 	.byte	0x2f, 0x74, 0x6d, 0x70, 0x2f, 0x63, 0x75, 0x74, 0x6c, 0x61, 0x73, 0x73, 0x5f, 0x73, 0x77, 0x65
        /*0026*/ 	.byte	0x65, 0x70, 0x5f, 0x73, 0x72, 0x63, 0x2f, 0x69, 0x6e, 0x63, 0x6c, 0x75, 0x64, 0x65, 0x2f, 0x63
        /*0036*/ 	.byte	0x75, 0x74, 0x65, 0x2f, 0x70, 0x6f, 0x69, 0x6e, 0x74, 0x65, 0x72, 0x5f, 0x66, 0x6c, 0x61, 0x67
        /*0046*/ 	.byte	0x67, 0x65, 0x64, 0x2e, 0x68, 0x70, 0x70, 0x00
	.type		$str$26,@object
	.size		$str$26,($str$25 - $str$26)
$str$26:
        /*004e*/ 	.byte	0x2f, 0x74, 0x6d, 0x70, 0x2f, 0x63, 0x75, 0x74, 0x6c, 0x61, 0x73, 0x73, 0x5f, 0x73, 0x77, 0x65
        /*005e*/ 	.byte	0x65, 0x70, 0x5f, 0x73, 0x72, 0x63, 0x2f, 0x69, 0x6e, 0x63, 0x6c, 0x75, 0x64, 0x65, 0x2f, 0x63
        /*006e*/ 	.byte	0x75, 0x74, 0x65, 0x2f, 0x61, 0x74, 0x6f, 0x6d, 0x2f, 0x63, 0x6f, 0x70, 0x79, 0x5f, 0x74, 0x72
        /*007e*/ 	.byte	0x61, 0x69, 0x74, 0x73, 0x5f, 0x73, 0x6d, 0x31, 0x30, 0x30, 0x2e, 0x68, 0x70, 0x70, 0x00
	.type		$str$25,@object
	.size		$str$25,(__unnamed_1 - $str$25)
$str$25:
        /*008d*/ 	.byte	0x28, 0x28, 0x75, 0x69, 0x6e, 0x74, 0x33, 0x32, 0x5f, 0x74, 0x28, 0x74, 0x68, 0x72, 0x65, 0x61
        /*009d*/ 	.byte	0x64, 0x49, 0x64, 0x78, 0x2e, 0x78, 0x29, 0x20, 0x2f, 0x20, 0x33, 0x32, 0x29, 0x20, 0x25, 0x20
        /*00ad*/ 	.byte	0x34, 0x29, 0x20, 0x3d, 0x3d, 0x20, 0x28, 0x28, 0x28, 0x74, 0x6d, 0x65, 0x6d, 0x5f, 0x61, 0x64
        /*00bd*/ 	.byte	0x64, 0x72, 0x20, 0x3e, 0x3e, 0x20, 0x31, 0x36, 0x29, 0x20, 0x2f, 0x20, 0x33, 0x32, 0x29, 0x20
        /*00cd*/ 	.byte	0x25, 0x20, 0x34, 0x29, 0x00
	.type		__unnamed_1,@object
	.size		__unnamed_1,(__unnamed_2 - __unnamed_1)
__unnamed_1:
        /*00d2*/ 	.byte	0x61, 0x75, 0x74, 0x6f, 0x20, 0x63, 0x75, 0x74, 0x65, 0x3a, 0x3a, 0x61, 0x73, 0x5f, 0x70, 0x6f
        /* <DEDUP_REMOVED lines=24> */
        /*0262*/ 	.byte	0x39, 0x36, 0x3e, 0x3e, 0x3e, 0x3e, 0x5d, 0x00
	.type		__unnamed_2,@object
	.size		__unnamed_2,(.L_2 - __unnamed_2)
__unnamed_2:
        /* <DEDUP_REMOVED lines=42> */
        /*050a*/ 	.byte	0x3e, 0x3e, 0x5d, 0x00
.L_2:


//--------------------- .nv.shared._ZN7cutlass13device_kernelINS_4gemm6kernel13GemmUniversalIN4cute5tupleIJiiiiEEENS1_10collective13CollectiveMmaINS1_35MainloopSm100TmaUmmaWarpSpecializedILi16ELi2ELi4ENS5_IJNS4_1CILi4EEENSA_ILi2EEENSA_ILi1EEEEEEEENS5_IJNSA_ILi128EEENSA_ILi256EEENSA_ILi32EEEEEENS_6half_tENS5_IJlSD_lEEESK_SL_NS4_8TiledMMAINS4_8MMA_AtomIJNS4_26SM100_MMA_F16BF16_2x1SM_SSISK_SK_fLi128ELi256ELNS4_4UMMA5MajorE0ELSQ_0ELNSP_7ScaleInE0ELSR_0EEEEEENS4_6LayoutINS5_IJSD_SD_SD_EEENS5_IJNSA_ILi0EEESW_SW_EEEEENS5_IJNS4_10UnderscoreESZ_SZ_EEEEENS4_28SM100_TMA_2SM_LOAD_MULTICASTENS4_14ComposedLayoutINS4_7SwizzleILi2ELi4ELi3EEENS4_18smem_ptr_flag_bitsILi16EEENSU_INS5_IJNSA_ILi8EEESI_EEENS5_IJSI_SD_EEEEEEEvNS4_8identityES12_S1C_vS1D_EENS_8epilogue10collective18CollectiveEpilogueINS1F_23Sm100TmaWarpSpecializedILi4ELi2ELi32ELb1ELb0EEEJNS5_IJNSA_ILi64EEESH_SI_EEENS5_IJNSU_IS1K_SD_EENSU_INS5_IJSI_SC_EEENS5_IJSD_SG_EEEEEEEESK_SL_SK_SL_NS1F_6fusion15FusionCallbacksIS1J_NS1R_17LinearCombinationISK_fSK_fLNS_15FloatRoundStyleE2EEES1L_S1Q_JEEENS4_5SM1004TMEM4LOAD26SM100_TMEM_LOAD_32dp32b32xENS4_13SM90_TMA_LOADES1C_NS4_39AutoVectorizingCopyWithAssumedAlignmentILi128EEENS4_14SM90_TMA_STOREES1C_S23_S23_EEEvvEEEEvNT_6ParamsE --------------------------
	.section	.nv.shared._ZN7cutlass13device_kernelINS_4gemm6kernel13GemmUniversalIN4cute5tupleIJiiiiEEENS1_10collective13CollectiveMmaINS1_35MainloopSm100TmaUmmaWarpSpecializedILi16ELi2ELi4ENS5_IJNS4_1CILi4EEENSA_ILi2EEENSA_ILi1EEEEEEEENS5_IJNSA_ILi128EEENSA_ILi256EEENSA_ILi32EEEEEENS_6half_tENS5_IJlSD_lEEESK_SL_NS4_8TiledMMAINS4_8MMA_AtomIJNS4_26SM100_MMA_F16BF16_2x1SM_SSISK_SK_fLi128ELi256ELNS4_4UMMA5MajorE0ELSQ_0ELNSP_7ScaleInE0ELSR_0EEEEEENS4_6LayoutINS5_IJSD_SD_SD_EEENS5_IJNSA_ILi0EEESW_SW_EEEEENS5_IJNS4_10UnderscoreESZ_SZ_EEEEENS4_28SM100_TMA_2SM_LOAD_MULTICASTENS4_14ComposedLayoutINS4_7SwizzleILi2ELi4ELi3EEENS4_18smem_ptr_flag_bitsILi16EEENSU_INS5_IJNSA_ILi8EEESI_EEENS5_IJSI_SD_EEEEEEEvNS4_8identityES12_S1C_vS1D_EENS_8epilogue10collective18CollectiveEpilogueINS1F_23Sm100TmaWarpSpecializedILi4ELi2ELi32ELb1ELb0EEEJNS5_IJNSA_ILi64EEESH_SI_EEENS5_IJNSU_IS1K_SD_EENSU_INS5_IJSI_SC_EEENS5_IJSD_SG_EEEEEEEESK_SL_SK_SL_NS1F_6fusion15FusionCallbacksIS1J_NS1R_17LinearCombinationISK_fSK_fLNS_15FloatRoundStyleE2EEES1L_S1Q_JEEENS4_5SM1004TMEM4LOAD26SM100_TMEM_LOAD_32dp32b32xENS4_13SM90_TMA_LOADES1C_NS4_39AutoVectorizingCopyWithAssumedAlignmentILi128EEENS4_14SM90_TMA_STOREES1C_S23_S23_EEEvvEEEEvNT_6ParamsE,"aw",@nobits
	.sectionflags	@""
	.align	16
	.zero		1024


//--------------------- .nv.shared.reserved.0     --------------------------
	.section	.nv.shared.reserved.0,"aw",@nobits
	.weak		__nv_reservedSMEM_offset_0_alias
	.size		__nv_reservedSMEM_offset_0_alias, 0, 64
	.other		__nv_reservedSMEM_offset_0_alias,@"STO_CUDA_RESERVED_SHARED STV_DEFAULT"
__nv_reservedSMEM_offset_0_alias:
	.zero		0
.nv.shared.reserved.0:
	.zero		64
	.weak		__nv_reservedSMEM_tcgen05_partition
	.type		__nv_reservedSMEM_tcgen05_partition,@object
	.size		__nv_reservedSMEM_tcgen05_partition,(.L_0 - __nv_reservedSMEM_tcgen05_partition)
__nv_reservedSMEM_tcgen05_partition:
	.zero		32
.L_0:


//--------------------- .nv.global                --------------------------
	.section	.nv.global,"aw",@nobits
.nv.global:
	.type		_ZN40_INTERNAL_4c1b4bf6_4_k_cu_e6da0f61_341414cute1_E,@object
	.size		_ZN40_INTERNAL_4c1b4bf6_4_k_cu_e6da0f61_341414cute1_E,(_ZN40_INTERNAL_4c1b4bf6_4_k_cu_e6da0f61_341414cuda3std3__45__cpo6cbeginE - _ZN40_INTERNAL_4c1b4bf6_4_k_cu_e6da0f61_341414cute1_E)
_ZN40_INTERNAL_4c1b4bf6_4_k_cu_e6da0f61_341414cute1_E:
	.zero		1
	.type		_ZN40_INTERNAL_4c1b4bf6_4_k_cu_e6da0f61_341414cuda3std3__45__cpo6cbeginE,@object
	.size		_ZN40_INTERNAL_4c1b4bf6_4_k_cu_e6da0f61_341414cuda3std3__45__cpo6cbeginE,(_ZN40_INTERNAL_4c1b4bf6_4_k_cu_e6da0f61_341414cuda3std3__48in_placeE - _ZN40_INTERNAL_4c1b4bf6_4_k_cu_e6da0f61_341414cuda3std3__45__cpo6cbeginE)
_ZN40_INTERNAL_4c1b4bf6_4_k_cu_e6da0f61_341414cuda3std3__45__cpo6cbeginE:
	.zero		1
	.type		_ZN40_INTERNAL_4c1b4bf6_4_k_cu_e6da0f61_341414cuda3std3__48in_placeE,@object
	.size		_ZN40_INTERNAL_4c1b4bf6_4_k_cu_e6da0f61_341414cuda3std3__48in_placeE,(_ZN40_INTERNAL_4c1b4bf6_4_k_cu_e6da0f61_341414cuda3std6ranges3__45__cpo9iter_moveE - _ZN40_INTERNAL_4c1b4bf6_4_k_cu_e6da0f61_341414cuda3std3__48in_placeE)
_ZN40_INTERNAL_4c1b4bf6_4_k_cu_e6da0f61_341414cuda3std3__48in_placeE:
	.zero		1
	.type		_ZN40_INTERNAL_4c1b4bf6_4_k_cu_e6da0f61_341414cuda3std6ranges3__45__cpo9iter_moveE,@object
	.size		_ZN40_INTERNAL_4c1b4bf6_4_k_cu_e6da0f61_341414cuda3std6ranges3__45__cpo9iter_moveE,(_ZN40_INTERNAL_4c1b4bf6_4_k_cu_e6da0f61_341414cuda3std3__45__cpo5beginE - _ZN40_INTERNAL_4c1b4bf6_4_k_cu_e6da0f61_341414cuda3std6ranges3__45__cpo9iter_moveE)
_ZN40_INTERNAL_4c1b4bf6_4_k_cu_e6da0f61_341414cuda3std6ranges3__45__cpo9iter_moveE:
	.zero		1
	.type		_ZN40_INTERNAL_4c1b4bf6_4_k_cu_e6da0f61_341414cuda3std3__45__cpo5beginE,@object
	.size		_ZN40_INTERNAL_4c1b4bf6_4_k_cu_e6da0f61_341414cuda3std3__45__cpo5beginE,(_ZN40_INTERNAL_4c1b4bf6_4_k_cu_e6da0f61_341414cuda3std3__442_GLOBAL__N__4c1b4bf6_4_k_cu_e6da0f61_341416ignoreE - _ZN40_INTERNAL_4c1b4bf6_4_k_cu_e6da0f61_341414cuda3std3__45__cpo5beginE)
_ZN40_INTERNAL_4c1b4bf6_4_k_cu_e6da0f61_341414cuda3std3__45__cpo5beginE:
	.zero		1
	.type		_ZN40_INTERNAL_4c1b4bf6_4_k_cu_e6da0f61_341414cuda3std3__442_GLOBAL__N__4c1b4bf6_4_k_cu_e6da0f61_341416ignoreE,@object
	.size		_ZN40_INTERNAL_4c1b4bf6_4_k_cu_e6da0f61_341414cuda3std3__442_GLOBAL__N__4c1b4bf6_4_k_cu_e6da0f61_341416ignoreE,(_ZN40_INTERNAL_4c1b4bf6_4_k_cu_e6da0f61_341414cute7productE - _ZN40_INTERNAL_4c1b4bf6_4_k_cu_e6da0f61_341414cuda3std3__442_GLOBAL__N__4c1b4bf6_4_k_cu_e6da0f61_341416ignoreE)
_ZN40_INTERNAL_4c1b4bf6_4_k_cu_e6da0f61_341414cuda3std3__442_GLOBAL__N__4c1b4bf6_4_k_cu_e6da0f61_341416ignoreE:
	.zero		1
	.type		_ZN40_INTERNAL_4c1b4bf6_4_k_cu_e6da0f61_341414cute7productE,@object
	.size		_ZN40_INTERNAL_4c1b4bf6_4_k_cu_e6da0f61_341414cute7productE,(_ZN40_INTERNAL_4c1b4bf6_4_k_cu_e6da0f61_341414cuda3std3__45__cpo3endE - _ZN40_INTERNAL_4c1b4bf6_4_k_cu_e6da0f61_341414cute7productE)
_ZN40_INTERNAL_4c1b4bf6_4_k_cu_e6da0f61_341414cute7productE:
	.zero		1
	.type		_ZN40_INTERNAL_4c1b4bf6_4_k_cu_e6da0f61_341414cuda3std3__45__cpo3endE,@object
	.size		_ZN40_INTERNAL_4c1b4bf6_4_k_cu_e6da0f61_341414cuda3std3__45__cpo3endE,(_ZN40_INTERNAL_4c1b4bf6_4_k_cu_e6da0f61_341414cuda3std3__419piecewise_constructE - _ZN40_INTERNAL_4c1b4bf6_4_k_cu_e6da0f61_341414cuda3std3__45__cpo3endE)
_ZN40_INTERNAL_4c1b4bf6_4_k_cu_e6da0f61_341414cuda3std3__45__cpo3endE:
	.zero		1
	.type		_ZN40_INTERNAL_4c1b4bf6_4_k_cu_e6da0f61_341414cuda3std3__419piecewise_constructE,@object
	.size		_ZN40_INTERNAL_4c1b4bf6_4_k_cu_e6da0f61_341414cuda3std3__419piecewise_constructE,(_ZN40_INTERNAL_4c1b4bf6_4_k_cu_e6da0f61_341414cuda3std3__45__cpo4cendE - _ZN40_INTERNAL_4c1b4bf6_4_k_cu_e6da0f61_341414cuda3std3__419piecewise_constructE)
_ZN40_INTERNAL_4c1b4bf6_4_k_cu_e6da0f61_341414cuda3std3__419piecewise_constructE:
	.zero		1
	.type		_ZN40_INTERNAL_4c1b4bf6_4_k_cu_e6da0f61_341414cuda3std3__45__cpo4cendE,@object
	.size		_ZN40_INTERNAL_4c1b4bf6_4_k_cu_e6da0f61_341414cuda3std3__45__cpo4cendE,(_ZN40_INTERNAL_4c1b4bf6_4_k_cu_e6da0f61_341414cuda3std6ranges3__45__cpo4swapE - _ZN40_INTERNAL_4c1b4bf6_4_k_cu_e6da0f61_341414cuda3std3__45__cpo4cendE)
_ZN40_INTERNAL_4c1b4bf6_4_k_cu_e6da0f61_341414cuda3std3__45__cpo4cendE:
	.zero		1
	.type		_ZN40_INTERNAL_4c1b4bf6_4_k_cu_e6da0f61_341414cuda3std6ranges3__45__cpo4swapE,@object
	.size		_ZN40_INTERNAL_4c1b4bf6_4_k_cu_e6da0f61_341414cuda3std6ranges3__45__cpo4swapE,(.L_10 - _ZN40_INTERNAL_4c1b4bf6_4_k_cu_e6da0f61_341414cuda3std6ranges3__45__cpo4swapE)
_ZN40_INTERNAL_4c1b4bf6_4_k_cu_e6da0f61_341414cuda3std6ranges3__45__cpo4swapE:
	.zero		1
.L_10:


//--------------------- .nv.constant0._ZN7cutlass13device_kernelINS_4gemm6kernel13GemmUniversalIN4cute5tupleIJiiiiEEENS1_10collective13CollectiveMmaINS1_35MainloopSm100TmaUmmaWarpSpecializedILi16ELi2ELi4ENS5_IJNS4_1CILi4EEENSA_ILi2EEENSA_ILi1EEEEEEEENS5_IJNSA_ILi128EEENSA_ILi256EEENSA_ILi32EEEEEENS_6half_tENS5_IJlSD_lEEESK_SL_NS4_8TiledMMAINS4_8MMA_AtomIJNS4_26SM100_MMA_F16BF16_2x1SM_SSISK_SK_fLi128ELi256ELNS4_4UMMA5MajorE0ELSQ_0ELNSP_7ScaleInE0ELSR_0EEEEEENS4_6LayoutINS5_IJSD_SD_SD_EEENS5_IJNSA_ILi0EEESW_SW_EEEEENS5_IJNS4_10UnderscoreESZ_SZ_EEEEENS4_28SM100_TMA_2SM_LOAD_MULTICASTENS4_14ComposedLayoutINS4_7SwizzleILi2ELi4ELi3EEENS4_18smem_ptr_flag_bitsILi16EEENSU_INS5_IJNSA_ILi8EEESI_EEENS5_IJSI_SD_EEEEEEEvNS4_8identityES12_S1C_vS1D_EENS_8epilogue10collective18CollectiveEpilogueINS1F_23Sm100TmaWarpSpecializedILi4ELi2ELi32ELb1ELb0EEEJNS5_IJNSA_ILi64EEESH_SI_EEENS5_IJNSU_IS1K_SD_EENSU_INS5_IJSI_SC_EEENS5_IJSD_SG_EEEEEEEESK_SL_SK_SL_NS1F_6fusion15FusionCallbacksIS1J_NS1R_17LinearCombinationISK_fSK_fLNS_15FloatRoundStyleE2EEES1L_S1Q_JEEENS4_5SM1004TMEM4LOAD26SM100_TMEM_LOAD_32dp32b32xENS4_13SM90_TMA_LOADES1C_NS4_39AutoVectorizingCopyWithAssumedAlignmentILi128EEENS4_14SM90_TMA_STOREES1C_S23_S23_EEEvvEEEEvNT_6ParamsE --------------------------
	.section	.nv.constant0._ZN7cutlass13device_kernelINS_4gemm6kernel13GemmUniversalIN4cute5tupleIJiiiiEEENS1_10collective13CollectiveMmaINS1_35MainloopSm100TmaUmmaWarpSpecializedILi16ELi2ELi4ENS5_IJNS4_1CILi4EEENSA_ILi2EEENSA_ILi1EEEEEEEENS5_IJNSA_ILi128EEENSA_ILi256EEENSA_ILi32EEEEEENS_6half_tENS5_IJlSD_lEEESK_SL_NS4_8TiledMMAINS4_8MMA_AtomIJNS4_26SM100_MMA_F16BF16_2x1SM_SSISK_SK_fLi128ELi256ELNS4_4UMMA5MajorE0ELSQ_0ELNSP_7ScaleInE0ELSR_0EEEEEENS4_6LayoutINS5_IJSD_SD_SD_EEENS5_IJNSA_ILi0EEESW_SW_EEEEENS5_IJNS4_10UnderscoreESZ_SZ_EEEEENS4_28SM100_TMA_2SM_LOAD_MULTICASTENS4_14ComposedLayoutINS4_7SwizzleILi2ELi4ELi3EEENS4_18smem_ptr_flag_bitsILi16EEENSU_INS5_IJNSA_ILi8EEESI_EEENS5_IJSI_SD_EEEEEEEvNS4_8identityES12_S1C_vS1D_EENS_8epilogue10collective18CollectiveEpilogueINS1F_23Sm100TmaWarpSpecializedILi4ELi2ELi32ELb1ELb0EEEJNS5_IJNSA_ILi64EEESH_SI_EEENS5_IJNSU_IS1K_SD_EENSU_INS5_IJSI_SC_EEENS5_IJSD_SG_EEEEEEEESK_SL_SK_SL_NS1F_6fusion15FusionCallbacksIS1J_NS1R_17LinearCombinationISK_fSK_fLNS_15FloatRoundStyleE2EEES1L_S1Q_JEEENS4_5SM1004TMEM4LOAD26SM100_TMEM_LOAD_32dp32b32xENS4_13SM90_TMA_LOADES1C_NS4_39AutoVectorizingCopyWithAssumedAlignmentILi128EEENS4_14SM90_TMA_STOREES1C_S23_S23_EEEvvEEEEvNT_6ParamsE,"a",@progbits
	.sectionflags	@""
	.align	4
.nv.constant0._ZN7cutlass13device_kernelINS_4gemm6kernel13GemmUniversalIN4cute5tupleIJiiiiEEENS1_10collective13CollectiveMmaINS1_35MainloopSm100TmaUmmaWarpSpecializedILi16ELi2ELi4ENS5_IJNS4_1CILi4EEENSA_ILi2EEENSA_ILi1EEEEEEEENS5_IJNSA_ILi128EEENSA_ILi256EEENSA_ILi32EEEEEENS_6half_tENS5_IJlSD_lEEESK_SL_NS4_8TiledMMAINS4_8MMA_AtomIJNS4_26SM100_MMA_F16BF16_2x1SM_SSISK_SK_fLi128ELi256ELNS4_4UMMA5MajorE0ELSQ_0ELNSP_7ScaleInE0ELSR_0EEEEEENS4_6LayoutINS5_IJSD_SD_SD_EEENS5_IJNSA_ILi0EEESW_SW_EEEEENS5_IJNS4_10UnderscoreESZ_SZ_EEEEENS4_28SM100_TMA_2SM_LOAD_MULTICASTENS4_14ComposedLayoutINS4_7SwizzleILi2ELi4ELi3EEENS4_18smem_ptr_flag_bitsILi16EEENSU_INS5_IJNSA_ILi8EEESI_EEENS5_IJSI_SD_EEEEEEEvNS4_8identityES12_S1C_vS1D_EENS_8epilogue10collective18CollectiveEpilogueINS1F_23Sm100TmaWarpSpecializedILi4ELi2ELi32ELb1ELb0EEEJNS5_IJNSA_ILi64EEESH_SI_EEENS5_IJNSU_IS1K_SD_EENSU_INS5_IJSI_SC_EEENS5_IJSD_SG_EEEEEEEESK_SL_SK_SL_NS1F_6fusion15FusionCallbacksIS1J_NS1R_17LinearCombinationISK_fSK_fLNS_15FloatRoundStyleE2EEES1L_S1Q_JEEENS4_5SM1004TMEM4LOAD26SM100_TMEM_LOAD_32dp32b32xENS4_13SM90_TMA_LOADES1C_NS4_39AutoVectorizingCopyWithAssumedAlignmentILi128EEENS4_14SM90_TMA_STOREES1C_S23_S23_EEEvvEEEEvNT_6ParamsE:
	.zero		2944


//--------------------- SYMBOLS --------------------------

	.type		.nv.reservedSmem.offset0,@object
	.size		.nv.reservedSmem.offset0,0x4
	.type		.nv.reservedSmem.cap,@object
	.size		.nv.reservedSmem.cap,0x4
	.type		__assertfail,@function
